//
// Generated by NVIDIA NVVM Compiler
//
// Compiler Build ID: CL-36424714
// Cuda compilation tools, release 13.0, V13.0.88
// Based on NVVM 20.0.0
//

.version 9.0
.target sm_100
.address_size 64

	// .globl	_Z38frobenius_norm_einsum_tanh_kernel_fp16PKfS0_S0_Pfiii

.visible .entry _Z38frobenius_norm_einsum_tanh_kernel_fp16PKfS0_S0_Pfiii(
	.param .u64 .ptr .align 1 _Z38frobenius_norm_einsum_tanh_kernel_fp16PKfS0_S0_Pfiii_param_0,
	.param .u64 .ptr .align 1 _Z38frobenius_norm_einsum_tanh_kernel_fp16PKfS0_S0_Pfiii_param_1,
	.param .u64 .ptr .align 1 _Z38frobenius_norm_einsum_tanh_kernel_fp16PKfS0_S0_Pfiii_param_2,
	.param .u64 .ptr .align 1 _Z38frobenius_norm_einsum_tanh_kernel_fp16PKfS0_S0_Pfiii_param_3,
	.param .u32 _Z38frobenius_norm_einsum_tanh_kernel_fp16PKfS0_S0_Pfiii_param_4,
	.param .u32 _Z38frobenius_norm_einsum_tanh_kernel_fp16PKfS0_S0_Pfiii_param_5,
	.param .u32 _Z38frobenius_norm_einsum_tanh_kernel_fp16PKfS0_S0_Pfiii_param_6
)
{
	.reg .pred 	%p<15>;
	.reg .b16 	%rs<291>;
	.reg .b32 	%r<38>;
	.reg .b32 	%f<185>;
	.reg .b64 	%rd<60>;

	ld.param.u64 	%rd23, [_Z38frobenius_norm_einsum_tanh_kernel_fp16PKfS0_S0_Pfiii_param_0];
	ld.param.u64 	%rd24, [_Z38frobenius_norm_einsum_tanh_kernel_fp16PKfS0_S0_Pfiii_param_1];
	ld.param.u64 	%rd25, [_Z38frobenius_norm_einsum_tanh_kernel_fp16PKfS0_S0_Pfiii_param_2];
	ld.param.u64 	%rd22, [_Z38frobenius_norm_einsum_tanh_kernel_fp16PKfS0_S0_Pfiii_param_3];
	ld.param.u32 	%r21, [_Z38frobenius_norm_einsum_tanh_kernel_fp16PKfS0_S0_Pfiii_param_4];
	ld.param.u32 	%r19, [_Z38frobenius_norm_einsum_tanh_kernel_fp16PKfS0_S0_Pfiii_param_5];
	ld.param.u32 	%r20, [_Z38frobenius_norm_einsum_tanh_kernel_fp16PKfS0_S0_Pfiii_param_6];
	cvta.to.global.u64 	%rd1, %rd25;
	cvta.to.global.u64 	%rd2, %rd24;
	cvta.to.global.u64 	%rd3, %rd23;
	mov.u32 	%r22, %ctaid.y;
	mov.u32 	%r23, %ntid.y;
	mov.u32 	%r24, %tid.y;
	mad.lo.s32 	%r1, %r22, %r23, %r24;
	mov.u32 	%r25, %ctaid.x;
	mov.u32 	%r26, %ntid.x;
	mov.u32 	%r27, %tid.x;
	mad.lo.s32 	%r2, %r25, %r26, %r27;
	setp.ge.s32 	%p1, %r1, %r21;
	setp.ge.s32 	%p2, %r2, %r19;
	or.pred  	%p3, %p1, %p2;
	@%p3 bra 	$L__BB0_15;
	setp.lt.s32 	%p4, %r20, 1;
	mov.f32 	%f184, 0f00000000;
	@%p4 bra 	$L__BB0_14;
	mul.lo.s32 	%r3, %r20, %r1;
	and.b32  	%r4, %r20, 15;
	setp.lt.u32 	%p5, %r20, 16;
	mov.f32 	%f184, 0f00000000;
	mov.b32 	%r35, 0;
	@%p5 bra 	$L__BB0_5;
	and.b32  	%r35, %r20, 2147483632;
	neg.s32 	%r33, %r35;
	mul.wide.u32 	%rd26, %r3, 4;
	add.s64 	%rd27, %rd26, 32;
	add.s64 	%rd56, %rd1, %rd27;
	add.s64 	%rd55, %rd2, %rd27;
	add.s64 	%rd54, %rd3, %rd27;
	mov.f32 	%f184, 0f00000000;
$L__BB0_4:
	.pragma "nounroll";
	ld.global.f32 	%f18, [%rd54+-32];
	// begin inline asm
	{  cvt.rn.f16.f32 %rs1, %f18;}

	// end inline asm
	ld.global.f32 	%f19, [%rd55+-32];
	// begin inline asm
	{  cvt.rn.f16.f32 %rs2, %f19;}

	// end inline asm
	ld.global.f32 	%f20, [%rd56+-32];
	// begin inline asm
	{  cvt.rn.f16.f32 %rs3, %f20;}

	// end inline asm
	// begin inline asm
	{mul.f16 %rs4,%rs1,%rs2;
}
	// end inline asm
	// begin inline asm
	{mul.f16 %rs7,%rs4,%rs3;
}
	// end inline asm
	// begin inline asm
	{  cvt.f32.f16 %f21, %rs7;}

	// end inline asm
	add.f32 	%f82, %f184, %f21;
	ld.global.f32 	%f22, [%rd54+-28];
	// begin inline asm
	{  cvt.rn.f16.f32 %rs11, %f22;}

	// end inline asm
	ld.global.f32 	%f23, [%rd55+-28];
	// begin inline asm
	{  cvt.rn.f16.f32 %rs12, %f23;}

	// end inline asm
	ld.global.f32 	%f24, [%rd56+-28];
	// begin inline asm
	{  cvt.rn.f16.f32 %rs13, %f24;}

	// end inline asm
	// begin inline asm
	{mul.f16 %rs14,%rs11,%rs12;
}
	// end inline asm
	// begin inline asm
	{mul.f16 %rs17,%rs14,%rs13;
}
	// end inline asm
	// begin inline asm
	{  cvt.f32.f16 %f25, %rs17;}

	// end inline asm
	add.f32 	%f83, %f82, %f25;
	ld.global.f32 	%f26, [%rd54+-24];
	// begin inline asm
	{  cvt.rn.f16.f32 %rs21, %f26;}

	// end inline asm
	ld.global.f32 	%f27, [%rd55+-24];
	// begin inline asm
	{  cvt.rn.f16.f32 %rs22, %f27;}

	// end inline asm
	ld.global.f32 	%f28, [%rd56+-24];
	// begin inline asm
	{  cvt.rn.f16.f32 %rs23, %f28;}

	// end inline asm
	// begin inline asm
	{mul.f16 %rs24,%rs21,%rs22;
}
	// end inline asm
	// begin inline asm
	{mul.f16 %rs27,%rs24,%rs23;
}
	// end inline asm
	// begin inline asm
	{  cvt.f32.f16 %f29, %rs27;}

	// end inline asm
	add.f32 	%f84, %f83, %f29;
	ld.global.f32 	%f30, [%rd54+-20];
	// begin inline asm
	{  cvt.rn.f16.f32 %rs31, %f30;}

	// end inline asm
	ld.global.f32 	%f31, [%rd55+-20];
	// begin inline asm
	{  cvt.rn.f16.f32 %rs32, %f31;}

	// end inline asm
	ld.global.f32 	%f32, [%rd56+-20];
	// begin inline asm
	{  cvt.rn.f16.f32 %rs33, %f32;}

	// end inline asm
	// begin inline asm
	{mul.f16 %rs34,%rs31,%rs32;
}
	// end inline asm
	// begin inline asm
	{mul.f16 %rs37,%rs34,%rs33;
}
	// end inline asm
	// begin inline asm
	{  cvt.f32.f16 %f33, %rs37;}

	// end inline asm
	add.f32 	%f85, %f84, %f33;
	ld.global.f32 	%f34, [%rd54+-16];
	// begin inline asm
	{  cvt.rn.f16.f32 %rs41, %f34;}

	// end inline asm
	ld.global.f32 	%f35, [%rd55+-16];
	// begin inline asm
	{  cvt.rn.f16.f32 %rs42, %f35;}

	// end inline asm
	ld.global.f32 	%f36, [%rd56+-16];
	// begin inline asm
	{  cvt.rn.f16.f32 %rs43, %f36;}

	// end inline asm
	// begin inline asm
	{mul.f16 %rs44,%rs41,%rs42;
}
	// end inline asm
	// begin inline asm
	{mul.f16 %rs47,%rs44,%rs43;
}
	// end inline asm
	// begin inline asm
	{  cvt.f32.f16 %f37, %rs47;}

	// end inline asm
	add.f32 	%f86, %f85, %f37;
	ld.global.f32 	%f38, [%rd54+-12];
	// begin inline asm
	{  cvt.rn.f16.f32 %rs51, %f38;}

	// end inline asm
	ld.global.f32 	%f39, [%rd55+-12];
	// begin inline asm
	{  cvt.rn.f16.f32 %rs52, %f39;}

	// end inline asm
	ld.global.f32 	%f40, [%rd56+-12];
	// begin inline asm
	{  cvt.rn.f16.f32 %rs53, %f40;}

	// end inline asm
	// begin inline asm
	{mul.f16 %rs54,%rs51,%rs52;
}
	// end inline asm
	// begin inline asm
	{mul.f16 %rs57,%rs54,%rs53;
}
	// end inline asm
	// begin inline asm
	{  cvt.f32.f16 %f41, %rs57;}

	// end inline asm
	add.f32 	%f87, %f86, %f41;
	ld.global.f32 	%f42, [%rd54+-8];
	// begin inline asm
	{  cvt.rn.f16.f32 %rs61, %f42;}

	// end inline asm
	ld.global.f32 	%f43, [%rd55+-8];
	// begin inline asm
	{  cvt.rn.f16.f32 %rs62, %f43;}

	// end inline asm
	ld.global.f32 	%f44, [%rd56+-8];
	// begin inline asm
	{  cvt.rn.f16.f32 %rs63, %f44;}

	// end inline asm
	// begin inline asm
	{mul.f16 %rs64,%rs61,%rs62;
}
	// end inline asm
	// begin inline asm
	{mul.f16 %rs67,%rs64,%rs63;
}
	// end inline asm
	// begin inline asm
	{  cvt.f32.f16 %f45, %rs67;}

	// end inline asm
	add.f32 	%f88, %f87, %f45;
	ld.global.f32 	%f46, [%rd54+-4];
	// begin inline asm
	{  cvt.rn.f16.f32 %rs71, %f46;}

	// end inline asm
	ld.global.f32 	%f47, [%rd55+-4];
	// begin inline asm
	{  cvt.rn.f16.f32 %rs72, %f47;}

	// end inline asm
	ld.global.f32 	%f48, [%rd56+-4];
	// begin inline asm
	{  cvt.rn.f16.f32 %rs73, %f48;}

	// end inline asm
	// begin inline asm
	{mul.f16 %rs74,%rs71,%rs72;
}
	// end inline asm
	// begin inline asm
	{mul.f16 %rs77,%rs74,%rs73;
}
	// end inline asm
	// begin inline asm
	{  cvt.f32.f16 %f49, %rs77;}

	// end inline asm
	add.f32 	%f89, %f88, %f49;
	ld.global.f32 	%f50, [%rd54];
	// begin inline asm
	{  cvt.rn.f16.f32 %rs81, %f50;}

	// end inline asm
	ld.global.f32 	%f51, [%rd55];
	// begin inline asm
	{  cvt.rn.f16.f32 %rs82, %f51;}

	// end inline asm
	ld.global.f32 	%f52, [%rd56];
	// begin inline asm
	{  cvt.rn.f16.f32 %rs83, %f52;}

	// end inline asm
	// begin inline asm
	{mul.f16 %rs84,%rs81,%rs82;
}
	// end inline asm
	// begin inline asm
	{mul.f16 %rs87,%rs84,%rs83;
}
	// end inline asm
	// begin inline asm
	{  cvt.f32.f16 %f53, %rs87;}

	// end inline asm
	add.f32 	%f90, %f89, %f53;
	ld.global.f32 	%f54, [%rd54+4];
	// begin inline asm
	{  cvt.rn.f16.f32 %rs91, %f54;}

	// end inline asm
	ld.global.f32 	%f55, [%rd55+4];
	// begin inline asm
	{  cvt.rn.f16.f32 %rs92, %f55;}

	// end inline asm
	ld.global.f32 	%f56, [%rd56+4];
	// begin inline asm
	{  cvt.rn.f16.f32 %rs93, %f56;}

	// end inline asm
	// begin inline asm
	{mul.f16 %rs94,%rs91,%rs92;
}
	// end inline asm
	// begin inline asm
	{mul.f16 %rs97,%rs94,%rs93;
}
	// end inline asm
	// begin inline asm
	{  cvt.f32.f16 %f57, %rs97;}

	// end inline asm
	add.f32 	%f91, %f90, %f57;
	ld.global.f32 	%f58, [%rd54+8];
	// begin inline asm
	{  cvt.rn.f16.f32 %rs101, %f58;}

	// end inline asm
	ld.global.f32 	%f59, [%rd55+8];
	// begin inline asm
	{  cvt.rn.f16.f32 %rs102, %f59;}

	// end inline asm
	ld.global.f32 	%f60, [%rd56+8];
	// begin inline asm
	{  cvt.rn.f16.f32 %rs103, %f60;}

	// end inline asm
	// begin inline asm
	{mul.f16 %rs104,%rs101,%rs102;
}
	// end inline asm
	// begin inline asm
	{mul.f16 %rs107,%rs104,%rs103;
}
	// end inline asm
	// begin inline asm
	{  cvt.f32.f16 %f61, %rs107;}

	// end inline asm
	add.f32 	%f92, %f91, %f61;
	ld.global.f32 	%f62, [%rd54+12];
	// begin inline asm
	{  cvt.rn.f16.f32 %rs111, %f62;}

	// end inline asm
	ld.global.f32 	%f63, [%rd55+12];
	// begin inline asm
	{  cvt.rn.f16.f32 %rs112, %f63;}

	// end inline asm
	ld.global.f32 	%f64, [%rd56+12];
	// begin inline asm
	{  cvt.rn.f16.f32 %rs113, %f64;}

	// end inline asm
	// begin inline asm
	{mul.f16 %rs114,%rs111,%rs112;
}
	// end inline asm
	// begin inline asm
	{mul.f16 %rs117,%rs114,%rs113;
}
	// end inline asm
	// begin inline asm
	{  cvt.f32.f16 %f65, %rs117;}

	// end inline asm
	add.f32 	%f93, %f92, %f65;
	ld.global.f32 	%f66, [%rd54+16];
	// begin inline asm
	{  cvt.rn.f16.f32 %rs121, %f66;}

	// end inline asm
	ld.global.f32 	%f67, [%rd55+16];
	// begin inline asm
	{  cvt.rn.f16.f32 %rs122, %f67;}

	// end inline asm
	ld.global.f32 	%f68, [%rd56+16];
	// begin inline asm
	{  cvt.rn.f16.f32 %rs123, %f68;}

	// end inline asm
	// begin inline asm
	{mul.f16 %rs124,%rs121,%rs122;
}
	// end inline asm
	// begin inline asm
	{mul.f16 %rs127,%rs124,%rs123;
}
	// end inline asm
	// begin inline asm
	{  cvt.f32.f16 %f69, %rs127;}

	// end inline asm
	add.f32 	%f94, %f93, %f69;
	ld.global.f32 	%f70, [%rd54+20];
	// begin inline asm
	{  cvt.rn.f16.f32 %rs131, %f70;}

	// end inline asm
	ld.global.f32 	%f71, [%rd55+20];
	// begin inline asm
	{  cvt.rn.f16.f32 %rs132, %f71;}

	// end inline asm
	ld.global.f32 	%f72, [%rd56+20];
	// begin inline asm
	{  cvt.rn.f16.f32 %rs133, %f72;}

	// end inline asm
	// begin inline asm
	{mul.f16 %rs134,%rs131,%rs132;
}
	// end inline asm
	// begin inline asm
	{mul.f16 %rs137,%rs134,%rs133;
}
	// end inline asm
	// begin inline asm
	{  cvt.f32.f16 %f73, %rs137;}

	// end inline asm
	add.f32 	%f95, %f94, %f73;
	ld.global.f32 	%f74, [%rd54+24];
	// begin inline asm
	{  cvt.rn.f16.f32 %rs141, %f74;}

	// end inline asm
	ld.global.f32 	%f75, [%rd55+24];
	// begin inline asm
	{  cvt.rn.f16.f32 %rs142, %f75;}

	// end inline asm
	ld.global.f32 	%f76, [%rd56+24];
	// begin inline asm
	{  cvt.rn.f16.f32 %rs143, %f76;}

	// end inline asm
	// begin inline asm
	{mul.f16 %rs144,%rs141,%rs142;
}
	// end inline asm
	// begin inline asm
	{mul.f16 %rs147,%rs144,%rs143;
}
	// end inline asm
	// begin inline asm
	{  cvt.f32.f16 %f77, %rs147;}

	// end inline asm
	add.f32 	%f96, %f95, %f77;
	ld.global.f32 	%f78, [%rd54+28];
	// begin inline asm
	{  cvt.rn.f16.f32 %rs151, %f78;}

	// end inline asm
	ld.global.f32 	%f79, [%rd55+28];
	// begin inline asm
	{  cvt.rn.f16.f32 %rs152, %f79;}

	// end inline asm
	ld.global.f32 	%f80, [%rd56+28];
	// begin inline asm
	{  cvt.rn.f16.f32 %rs153, %f80;}

	// end inline asm
	// begin inline asm
	{mul.f16 %rs154,%rs151,%rs152;
}
	// end inline asm
	// begin inline asm
	{mul.f16 %rs157,%rs154,%rs153;
}
	// end inline asm
	// begin inline asm
	{  cvt.f32.f16 %f81, %rs157;}

	// end inline asm
	add.f32 	%f184, %f96, %f81;
	add.s32 	%r33, %r33, 16;
	add.s64 	%rd56, %rd56, 64;
	add.s64 	%rd55, %rd55, 64;
	add.s64 	%rd54, %rd54, 64;
	setp.ne.s32 	%p6, %r33, 0;
	@%p6 bra 	$L__BB0_4;
$L__BB0_5:
	setp.eq.s32 	%p7, %r4, 0;
	@%p7 bra 	$L__BB0_14;
	and.b32  	%r10, %r20, 7;
	setp.lt.u32 	%p8, %r4, 8;
	@%p8 bra 	$L__BB0_8;
	add.s32 	%r29, %r35, %r3;
	mul.wide.u32 	%rd28, %r29, 4;
	add.s64 	%rd29, %rd3, %rd28;
	ld.global.f32 	%f98, [%rd29];
	// begin inline asm
	{  cvt.rn.f16.f32 %rs161, %f98;}

	// end inline asm
	add.s64 	%rd30, %rd2, %rd28;
	ld.global.f32 	%f99, [%rd30];
	// begin inline asm
	{  cvt.rn.f16.f32 %rs162, %f99;}

	// end inline asm
	add.s64 	%rd31, %rd1, %rd28;
	ld.global.f32 	%f100, [%rd31];
	// begin inline asm
	{  cvt.rn.f16.f32 %rs163, %f100;}

	// end inline asm
	// begin inline asm
	{mul.f16 %rs164,%rs161,%rs162;
}
	// end inline asm
	// begin inline asm
	{mul.f16 %rs167,%rs164,%rs163;
}
	// end inline asm
	// begin inline asm
	{  cvt.f32.f16 %f101, %rs167;}

	// end inline asm
	add.f32 	%f130, %f184, %f101;
	cvt.u64.u32 	%rd32, %r3;
	cvt.u64.u32 	%rd33, %r35;
	add.s64 	%rd34, %rd33, %rd32;
	shl.b64 	%rd35, %rd34, 2;
	add.s64 	%rd36, %rd3, %rd35;
	ld.global.f32 	%f102, [%rd36+4];
	// begin inline asm
	{  cvt.rn.f16.f32 %rs171, %f102;}

	// end inline asm
	add.s64 	%rd37, %rd2, %rd35;
	ld.global.f32 	%f103, [%rd37+4];
	// begin inline asm
	{  cvt.rn.f16.f32 %rs172, %f103;}

	// end inline asm
	add.s64 	%rd38, %rd1, %rd35;
	ld.global.f32 	%f104, [%rd38+4];
	// begin inline asm
	{  cvt.rn.f16.f32 %rs173, %f104;}

	// end inline asm
	// begin inline asm
	{mul.f16 %rs174,%rs171,%rs172;
}
	// end inline asm
	// begin inline asm
	{mul.f16 %rs177,%rs174,%rs173;
}
	// end inline asm
	// begin inline asm
	{  cvt.f32.f16 %f105, %rs177;}

	// end inline asm
	add.f32 	%f131, %f130, %f105;
	ld.global.f32 	%f106, [%rd36+8];
	// begin inline asm
	{  cvt.rn.f16.f32 %rs181, %f106;}

	// end inline asm
	ld.global.f32 	%f107, [%rd37+8];
	// begin inline asm
	{  cvt.rn.f16.f32 %rs182, %f107;}

	// end inline asm
	ld.global.f32 	%f108, [%rd38+8];
	// begin inline asm
	{  cvt.rn.f16.f32 %rs183, %f108;}

	// end inline asm
	// begin inline asm
	{mul.f16 %rs184,%rs181,%rs182;
}
	// end inline asm
	// begin inline asm
	{mul.f16 %rs187,%rs184,%rs183;
}
	// end inline asm
	// begin inline asm
	{  cvt.f32.f16 %f109, %rs187;}

	// end inline asm
	add.f32 	%f132, %f131, %f109;
	ld.global.f32 	%f110, [%rd36+12];
	// begin inline asm
	{  cvt.rn.f16.f32 %rs191, %f110;}

	// end inline asm
	ld.global.f32 	%f111, [%rd37+12];
	// begin inline asm
	{  cvt.rn.f16.f32 %rs192, %f111;}

	// end inline asm
	ld.global.f32 	%f112, [%rd38+12];
	// begin inline asm
	{  cvt.rn.f16.f32 %rs193, %f112;}

	// end inline asm
	// begin inline asm
	{mul.f16 %rs194,%rs191,%rs192;
}
	// end inline asm
	// begin inline asm
	{mul.f16 %rs197,%rs194,%rs193;
}
	// end inline asm
	// begin inline asm
	{  cvt.f32.f16 %f113, %rs197;}

	// end inline asm
	add.f32 	%f133, %f132, %f113;
	ld.global.f32 	%f114, [%rd36+16];
	// begin inline asm
	{  cvt.rn.f16.f32 %rs201, %f114;}

	// end inline asm
	ld.global.f32 	%f115, [%rd37+16];
	// begin inline asm
	{  cvt.rn.f16.f32 %rs202, %f115;}

	// end inline asm
	ld.global.f32 	%f116, [%rd38+16];
	// begin inline asm
	{  cvt.rn.f16.f32 %rs203, %f116;}

	// end inline asm
	// begin inline asm
	{mul.f16 %rs204,%rs201,%rs202;
}
	// end inline asm
	// begin inline asm
	{mul.f16 %rs207,%rs204,%rs203;
}
	// end inline asm
	// begin inline asm
	{  cvt.f32.f16 %f117, %rs207;}

	// end inline asm
	add.f32 	%f134, %f133, %f117;
	ld.global.f32 	%f118, [%rd36+20];
	// begin inline asm
	{  cvt.rn.f16.f32 %rs211, %f118;}

	// end inline asm
	ld.global.f32 	%f119, [%rd37+20];
	// begin inline asm
	{  cvt.rn.f16.f32 %rs212, %f119;}

	// end inline asm
	ld.global.f32 	%f120, [%rd38+20];
	// begin inline asm
	{  cvt.rn.f16.f32 %rs213, %f120;}

	// end inline asm
	// begin inline asm
	{mul.f16 %rs214,%rs211,%rs212;
}
	// end inline asm
	// begin inline asm
	{mul.f16 %rs217,%rs214,%rs213;
}
	// end inline asm
	// begin inline asm
	{  cvt.f32.f16 %f121, %rs217;}

	// end inline asm
	add.f32 	%f135, %f134, %f121;
	ld.global.f32 	%f122, [%rd36+24];
	// begin inline asm
	{  cvt.rn.f16.f32 %rs221, %f122;}

	// end inline asm
	ld.global.f32 	%f123, [%rd37+24];
	// begin inline asm
	{  cvt.rn.f16.f32 %rs222, %f123;}

	// end inline asm
	ld.global.f32 	%f124, [%rd38+24];
	// begin inline asm
	{  cvt.rn.f16.f32 %rs223, %f124;}

	// end inline asm
	// begin inline asm
	{mul.f16 %rs224,%rs221,%rs222;
}
	// end inline asm
	// begin inline asm
	{mul.f16 %rs227,%rs224,%rs223;
}
	// end inline asm
	// begin inline asm
	{  cvt.f32.f16 %f125, %rs227;}

	// end inline asm
	add.f32 	%f136, %f135, %f125;
	ld.global.f32 	%f126, [%rd36+28];
	// begin inline asm
	{  cvt.rn.f16.f32 %rs231, %f126;}

	// end inline asm
	ld.global.f32 	%f127, [%rd37+28];
	// begin inline asm
	{  cvt.rn.f16.f32 %rs232, %f127;}

	// end inline asm
	ld.global.f32 	%f128, [%rd38+28];
	// begin inline asm
	{  cvt.rn.f16.f32 %rs233, %f128;}

	// end inline asm
	// begin inline asm
	{mul.f16 %rs234,%rs231,%rs232;
}
	// end inline asm
	// begin inline asm
	{mul.f16 %rs237,%rs234,%rs233;
}
	// end inline asm
	// begin inline asm
	{  cvt.f32.f16 %f129, %rs237;}

	// end inline asm
	add.f32 	%f184, %f136, %f129;
	add.s32 	%r35, %r35, 8;
$L__BB0_8:
	setp.eq.s32 	%p9, %r10, 0;
	@%p9 bra 	$L__BB0_14;
	and.b32  	%r13, %r20, 3;
	setp.lt.u32 	%p10, %r10, 4;
	@%p10 bra 	$L__BB0_11;
	add.s32 	%r30, %r35, %r3;
	mul.wide.u32 	%rd39, %r30, 4;
	add.s64 	%rd40, %rd3, %rd39;
	ld.global.f32 	%f138, [%rd40];
	// begin inline asm
	{  cvt.rn.f16.f32 %rs241, %f138;}

	// end inline asm
	add.s64 	%rd41, %rd2, %rd39;
	ld.global.f32 	%f139, [%rd41];
	// begin inline asm
	{  cvt.rn.f16.f32 %rs242, %f139;}

	// end inline asm
	add.s64 	%rd42, %rd1, %rd39;
	ld.global.f32 	%f140, [%rd42];
	// begin inline asm
	{  cvt.rn.f16.f32 %rs243, %f140;}

	// end inline asm
	// begin inline asm
	{mul.f16 %rs244,%rs241,%rs242;
}
	// end inline asm
	// begin inline asm
	{mul.f16 %rs247,%rs244,%rs243;
}
	// end inline asm
	// begin inline asm
	{  cvt.f32.f16 %f141, %rs247;}

	// end inline asm
	add.f32 	%f154, %f184, %f141;
	cvt.u64.u32 	%rd43, %r3;
	cvt.u64.u32 	%rd44, %r35;
	add.s64 	%rd45, %rd44, %rd43;
	shl.b64 	%rd46, %rd45, 2;
	add.s64 	%rd47, %rd3, %rd46;
	ld.global.f32 	%f142, [%rd47+4];
	// begin inline asm
	{  cvt.rn.f16.f32 %rs251, %f142;}

	// end inline asm
	add.s64 	%rd48, %rd2, %rd46;
	ld.global.f32 	%f143, [%rd48+4];
	// begin inline asm
	{  cvt.rn.f16.f32 %rs252, %f143;}

	// end inline asm
	add.s64 	%rd49, %rd1, %rd46;
	ld.global.f32 	%f144, [%rd49+4];
	// begin inline asm
	{  cvt.rn.f16.f32 %rs253, %f144;}

	// end inline asm
	// begin inline asm
	{mul.f16 %rs254,%rs251,%rs252;
}
	// end inline asm
	// begin inline asm
	{mul.f16 %rs257,%rs254,%rs253;
}
	// end inline asm
	// begin inline asm
	{  cvt.f32.f16 %f145, %rs257;}

	// end inline asm
	add.f32 	%f155, %f154, %f145;
	ld.global.f32 	%f146, [%rd47+8];
	// begin inline asm
	{  cvt.rn.f16.f32 %rs261, %f146;}

	// end inline asm
	ld.global.f32 	%f147, [%rd48+8];
	// begin inline asm
	{  cvt.rn.f16.f32 %rs262, %f147;}

	// end inline asm
	ld.global.f32 	%f148, [%rd49+8];
	// begin inline asm
	{  cvt.rn.f16.f32 %rs263, %f148;}

	// end inline asm
	// begin inline asm
	{mul.f16 %rs264,%rs261,%rs262;
}
	// end inline asm
	// begin inline asm
	{mul.f16 %rs267,%rs264,%rs263;
}
	// end inline asm
	// begin inline asm
	{  cvt.f32.f16 %f149, %rs267;}

	// end inline asm
	add.f32 	%f156, %f155, %f149;
	ld.global.f32 	%f150, [%rd47+12];
	// begin inline asm
	{  cvt.rn.f16.f32 %rs271, %f150;}

	// end inline asm
	ld.global.f32 	%f151, [%rd48+12];
	// begin inline asm
	{  cvt.rn.f16.f32 %rs272, %f151;}

	// end inline asm
	ld.global.f32 	%f152, [%rd49+12];
	// begin inline asm
	{  cvt.rn.f16.f32 %rs273, %f152;}

	// end inline asm
	// begin inline asm
	{mul.f16 %rs274,%rs271,%rs272;
}
	// end inline asm
	// begin inline asm
	{mul.f16 %rs277,%rs274,%rs273;
}
	// end inline asm
	// begin inline asm
	{  cvt.f32.f16 %f153, %rs277;}

	// end inline asm
	add.f32 	%f184, %f156, %f153;
	add.s32 	%r35, %r35, 4;
$L__BB0_11:
	setp.eq.s32 	%p11, %r13, 0;
	@%p11 bra 	$L__BB0_14;
	add.s32 	%r31, %r35, %r3;
	mul.wide.u32 	%rd50, %r31, 4;
	add.s64 	%rd59, %rd1, %rd50;
	add.s64 	%rd58, %rd2, %rd50;
	add.s64 	%rd57, %rd3, %rd50;
	neg.s32 	%r37, %r13;
$L__BB0_13:
	.pragma "nounroll";
	ld.global.f32 	%f157, [%rd57];
	// begin inline asm
	{  cvt.rn.f16.f32 %rs281, %f157;}

	// end inline asm
	ld.global.f32 	%f158, [%rd58];
	// begin inline asm
	{  cvt.rn.f16.f32 %rs282, %f158;}

	// end inline asm
	ld.global.f32 	%f159, [%rd59];
	// begin inline asm
	{  cvt.rn.f16.f32 %rs283, %f159;}

	// end inline asm
	// begin inline asm
	{mul.f16 %rs284,%rs281,%rs282;
}
	// end inline asm
	// begin inline asm
	{mul.f16 %rs287,%rs284,%rs283;
}
	// end inline asm
	// begin inline asm
	{  cvt.f32.f16 %f160, %rs287;}

	// end inline asm
	add.f32 	%f184, %f184, %f160;
	add.s64 	%rd59, %rd59, 4;
	add.s64 	%rd58, %rd58, 4;
	add.s64 	%rd57, %rd57, 4;
	add.s32 	%r37, %r37, 1;
	setp.ne.s32 	%p12, %r37, 0;
	@%p12 bra 	$L__BB0_13;
$L__BB0_14:
	abs.f32 	%f161, %f184;
	mul.f32 	%f162, %f161, 0f4038AA3B;
	ex2.approx.ftz.f32 	%f163, %f162;
	add.f32 	%f164, %f163, 0f3F800000;
	rcp.approx.ftz.f32 	%f165, %f164;
	fma.rn.f32 	%f166, %f165, 0fC0000000, 0f3F800000;
	setp.ge.f32 	%p13, %f161, 0f41102CB4;
	selp.f32 	%f167, 0f3F800000, %f166, %p13;
	copysign.f32 	%f168, %f184, %f167;
	mul.f32 	%f169, %f184, %f184;
	fma.rn.f32 	%f170, %f169, 0f3C80F082, 0fBD563CAE;
	fma.rn.f32 	%f171, %f170, %f169, 0f3E085941;
	fma.rn.f32 	%f172, %f171, %f169, 0fBEAAA9ED;
	fma.rn.f32 	%f173, %f172, %f169, 0f00000000;
	fma.rn.f32 	%f174, %f173, %f184, %f184;
	setp.ge.f32 	%p14, %f161, 0f3F19999A;
	selp.f32 	%f175, %f168, %f174, %p14;
	mad.lo.s32 	%r32, %r19, %r1, %r2;
	cvta.to.global.u64 	%rd51, %rd22;
	mul.wide.s32 	%rd52, %r32, 4;
	add.s64 	%rd53, %rd51, %rd52;
	st.global.f32 	[%rd53], %f175;
$L__BB0_15:
	ret;

}


// ===== COMPILED SASS (sm_100) =====

	.target	sm_100

	.elftype	@"ET_EXEC"


//--------------------- .note.nv.tkinfo           --------------------------
	.section	.note.nv.tkinfo,"",@"SHT_NOTE"
	.sectionflags	@"SHF_NOTE_NV_TKINFO"
	.tkinfo
        /*0018*/ 	.word	0x00000002
        /*0030*/ 	.string	""
        /*0030*/ 	.string	"ptxas"
        /*0030*/ 	.string	"Cuda compilation tools, release 13.0, V13.0.88"
        /*0030*/ 	.string	"Build cuda_13.0.r13.0/compiler.36424714_0"
        /*0030*/ 	.string	"-arch sm_100 -m 64 "



//--------------------- .note.nv.cuinfo           --------------------------
	.section	.note.nv.cuinfo,"",@"SHT_NOTE"
	.sectionflags	@"SHF_NOTE_NV_CUINFO"
        /*0018*/ 	.short	0x0002
        /*001a*/ 	.short	0x0064
        /*001c*/ 	.short	0x0082
	.zero		2


//--------------------- .nv.info                  --------------------------
	.section	.nv.info,"",@"SHT_CUDA_INFO"
	.align	4


	//----- nvinfo : EIATTR_REGCOUNT
	.align		4
        /*0000*/ 	.byte	0x04, 0x2f
        /*0002*/ 	.short	(.L_1 - .L_0)
	.align		4
.L_0:
        /*0004*/ 	.word	index@(_Z38frobenius_norm_einsum_tanh_kernel_fp16PKfS0_S0_Pfiii)
        /*0008*/ 	.word	0x00000020


	//----- nvinfo : EIATTR_FRAME_SIZE
	.align		4
.L_1:
        /*000c*/ 	.byte	0x04, 0x11
        /*000e*/ 	.short	(.L_3 - .L_2)
	.align		4
.L_2:
        /*0010*/ 	.word	index@(_Z38frobenius_norm_einsum_tanh_kernel_fp16PKfS0_S0_Pfiii)
        /*0014*/ 	.word	0x00000000


	//----- nvinfo : EIATTR_MIN_STACK_SIZE
	.align		4
.L_3:
        /*0018*/ 	.byte	0x04, 0x12
        /*001a*/ 	.short	(.L_5 - .L_4)
	.align		4
.L_4:
        /*001c*/ 	.word	index@(_Z38frobenius_norm_einsum_tanh_kernel_fp16PKfS0_S0_Pfiii)
        /*0020*/ 	.word	0x00000000
.L_5:


//--------------------- .nv.compat                --------------------------
	.section	.nv.compat,"",@"SHT_CUDA_COMPAT_INFO"
	.align	4
        /*0000*/ 	.byte	0x02, 0x09, 0x00, 0x00, 0x02, 0x02, 0x01, 0x00, 0x02, 0x05, 0x05, 0x00, 0x03, 0x07, 0x01, 0x01
        /*0010*/ 	.byte	0x02, 0x03, 0x00, 0x00, 0x02, 0x06, 0x01, 0x00, 0x04, 0x0b, 0x08, 0x00, 0x01, 0x00, 0x00, 0x00
        /*0020*/ 	.byte	0x00, 0x00, 0x00, 0x00


//--------------------- .nv.info._Z38frobenius_norm_einsum_tanh_kernel_fp16PKfS0_S0_Pfiii --------------------------
	.section	.nv.info._Z38frobenius_norm_einsum_tanh_kernel_fp16PKfS0_S0_Pfiii,"",@"SHT_CUDA_INFO"
	.sectionflags	@""
	.align	4


	//----- nvinfo : EIATTR_CUDA_API_VERSION
	.align		4
        /*0000*/ 	.byte	0x04, 0x37
        /*0002*/ 	.short	(.L_7 - .L_6)
.L_6:
        /*0004*/ 	.word	0x00000082


	//----- nvinfo : EIATTR_KPARAM_INFO
	.align		4
.L_7:
        /*0008*/ 	.byte	0x04, 0x17
        /*000a*/ 	.short	(.L_9 - .L_8)
.L_8:
        /*000c*/ 	.word	0x00000000
        /*0010*/ 	.short	0x0006
        /*0012*/ 	.short	0x0028
        /*0014*/ 	.byte	0x00, 0xf0, 0x11, 0x00


	//----- nvinfo : EIATTR_KPARAM_INFO
	.align		4
.L_9:
        /*0018*/ 	.byte	0x04, 0x17
        /*001a*/ 	.short	(.L_11 - .L_10)
.L_10:
        /*001c*/ 	.word	0x00000000
        /*0020*/ 	.short	0x0005
        /*0022*/ 	.short	0x0024
        /*0024*/ 	.byte	0x00, 0xf0, 0x11, 0x00


	//----- nvinfo : EIATTR_KPARAM_INFO
	.align		4
.L_11:
        /*0028*/ 	.byte	0x04, 0x17
        /*002a*/ 	.short	(.L_13 - .L_12)
.L_12:
        /*002c*/ 	.word	0x00000000
        /*0030*/ 	.short	0x0004
        /*0032*/ 	.short	0x0020
        /*0034*/ 	.byte	0x00, 0xf0, 0x11, 0x00


	//----- nvinfo : EIATTR_KPARAM_INFO
	.align		4
.L_13:
        /*0038*/ 	.byte	0x04, 0x17
        /*003a*/ 	.short	(.L_15 - .L_14)
.L_14:
        /*003c*/ 	.word	0x00000000
        /*0040*/ 	.short	0x0003
        /*0042*/ 	.short	0x0018
        /*0044*/ 	.byte	0x00, 0xf5, 0x21, 0x00


	//----- nvinfo : EIATTR_KPARAM_INFO
	.align		4
.L_15:
        /*0048*/ 	.byte	0x04, 0x17
        /*004a*/ 	.short	(.L_17 - .L_16)
.L_16:
        /*004c*/ 	.word	0x00000000
        /*0050*/ 	.short	0x0002
        /*0052*/ 	.short	0x0010
        /*0054*/ 	.byte	0x00, 0xf5, 0x21, 0x00


	//----- nvinfo : EIATTR_KPARAM_INFO
	.align		4
.L_17:
        /*0058*/ 	.byte	0x04, 0x17
        /*005a*/ 	.short	(.L_19 - .L_18)
.L_18:
        /*005c*/ 	.word	0x00000000
        /*0060*/ 	.short	0x0001
        /*0062*/ 	.short	0x0008
        /*0064*/ 	.byte	0x00, 0xf5, 0x21, 0x00


	//----- nvinfo : EIATTR_KPARAM_INFO
	.align		4
.L_19:
        /*0068*/ 	.byte	0x04, 0x17
        /*006a*/ 	.short	(.L_21 - .L_20)
.L_20:
        /*006c*/ 	.word	0x00000000
        /*0070*/ 	.short	0x0000
        /*0072*/ 	.short	0x0000
        /*0074*/ 	.byte	0x00, 0xf5, 0x21, 0x00


	//----- nvinfo : EIATTR_SPARSE_MMA_MASK
	.align		4
.L_21:
        /*0078*/ 	.byte	0x03, 0x50
        /*007a*/ 	.short	0x0000


	//----- nvinfo : EIATTR_MAXREG_COUNT
	.align		4
        /*007c*/ 	.byte	0x03, 0x1b
        /*007e*/ 	.short	0x00ff


	//----- nvinfo : EIATTR_MERCURY_ISA_VERSION
	.align		4
        /*0080*/ 	.byte	0x03, 0x5f
        /*0082*/ 	.short	0x0101


	//----- nvinfo : EIATTR_VRC_CTA_INIT_COUNT
	.align		4
        /*0084*/ 	.byte	0x02, 0x4a
	.zero		1
	.zero		1


	//----- nvinfo : EIATTR_EXIT_INSTR_OFFSETS
	.align		4
        /*0088*/ 	.byte	0x04, 0x1c
        /*008a*/ 	.short	(.L_23 - .L_22)


	//   ....[0]....
.L_22:
        /*008c*/ 	.word	0x000000c0


	//   ....[1]....
        /*0090*/ 	.word	0x000019a0


	//----- nvinfo : EIATTR_CBANK_PARAM_SIZE
	.align		4
.L_23:
        /*0094*/ 	.byte	0x03, 0x19
        /*0096*/ 	.short	0x002c


	//----- nvinfo : EIATTR_PARAM_CBANK
	.align		4
        /*0098*/ 	.byte	0x04, 0x0a
        /*009a*/ 	.short	(.L_25 - .L_24)
	.align		4
.L_24:
        /*009c*/ 	.word	index@(.nv.constant0._Z38frobenius_norm_einsum_tanh_kernel_fp16PKfS0_S0_Pfiii)
        /*00a0*/ 	.short	0x0380
        /*00a2*/ 	.short	0x002c


	//----- nvinfo : EIATTR_SW_WAR
	.align		4
.L_25:
        /*00a4*/ 	.byte	0x04, 0x36
        /*00a6*/ 	.short	(.L_27 - .L_26)
.L_26:
        /*00a8*/ 	.word	0x00000008
.L_27:


//--------------------- .nv.callgraph             --------------------------
	.section	.nv.callgraph,"",@"SHT_CUDA_CALLGRAPH"
	.align	4
	.sectionentsize	8
	.align		4
        /*0000*/ 	.word	0x00000000
	.align		4
        /*0004*/ 	.word	0xffffffff
	.align		4
        /*0008*/ 	.word	0x00000000
	.align		4
        /*000c*/ 	.word	0xfffffffe
	.align		4
        /*0010*/ 	.word	0x00000000
	.align		4
        /*0014*/ 	.word	0xfffffffd
	.align		4
        /*0018*/ 	.word	0x00000000
	.align		4
        /*001c*/ 	.word	0xfffffffc


//--------------------- .text._Z38frobenius_norm_einsum_tanh_kernel_fp16PKfS0_S0_Pfiii --------------------------
	.section	.text._Z38frobenius_norm_einsum_tanh_kernel_fp16PKfS0_S0_Pfiii,"ax",@progbits
	.align	128
        .global         _Z38frobenius_norm_einsum_tanh_kernel_fp16PKfS0_S0_Pfiii
        .type           _Z38frobenius_norm_einsum_tanh_kernel_fp16PKfS0_S0_Pfiii,@function
        .size           _Z38frobenius_norm_einsum_tanh_kernel_fp16PKfS0_S0_Pfiii,(.L_x_7 - _Z38frobenius_norm_einsum_tanh_kernel_fp16PKfS0_S0_Pfiii)
        .other          _Z38frobenius_norm_einsum_tanh_kernel_fp16PKfS0_S0_Pfiii,@"STO_CUDA_ENTRY STV_DEFAULT"
_Z38frobenius_norm_einsum_tanh_kernel_fp16PKfS0_S0_Pfiii:
.text._Z38frobenius_norm_einsum_tanh_kernel_fp16PKfS0_S0_Pfiii:
[----:B------:R-:W-:Y:S01]  /*0000*/  LDC R1, c[0x0][0x37c] ;  /* 0x0000df00ff017b82 */ /* 0x000fe20000000800 */
[----:B------:R-:W0:Y:S07]  /*0010*/  S2R R3, SR_TID.X ;  /* 0x0000000000037919 */ /* 0x000e2e0000002100 */
[----:B------:R-:W1:Y:S01]  /*0020*/  LDC R9, c[0x0][0x364] ;  /* 0x0000d900ff097b82 */ /* 0x000e620000000800 */
[----:B------:R-:W2:Y:S01]  /*0030*/  LDCU.64 UR10, c[0x0][0x3a0] ;  /* 0x00007400ff0a77ac */ /* 0x000ea20008000a00 */
[----:B------:R-:W1:Y:S06]  /*0040*/  S2R R0, SR_TID.Y ;  /* 0x0000000000007919 */ /* 0x000e6c0000002200 */
[----:B------:R-:W0:Y:S08]  /*0050*/  S2UR UR5, SR_CTAID.X ;  /* 0x00000000000579c3 */ /* 0x000e300000002500 */
[----:B------:R-:W0:Y:S08]  /*0060*/  LDC R8, c[0x0][0x360] ;  /* 0x0000d800ff087b82 */ /* 0x000e300000000800 */
[----:B------:R-:W1:Y:S01]  /*0070*/  S2UR UR4, SR_CTAID.Y ;  /* 0x00000000000479c3 */ /* 0x000e620000002600 */
[----:B0-----:R-:W-:-:S05]  /*0080*/  IMAD R8, R8, UR5, R3 ;  /* 0x0000000508087c24 */ /* 0x001fca000f8e0203 */
[----:B--2---:R-:W-:Y:S01]  /*0090*/  ISETP.GE.AND P0, PT, R8, UR11, PT ;  /* 0x0000000b08007c0c */ /* 0x004fe2000bf06270 */
[----:B-1----:R-:W-:-:S05]  /*00a0*/  IMAD R9, R9, UR4, R0 ;  /* 0x0000000409097c24 */ /* 0x002fca000f8e0200 */
[----:B------:R-:W-:-:S13]  /*00b0*/  ISETP.GE.OR P0, PT, R9, UR10, P0 ;  /* 0x0000000a09007c0c */ /* 0x000fda0008706670 */
[----:B------:R-:W-:Y:S05]  /*00c0*/  @P0 EXIT ;  /* 0x000000000000094d */ /* 0x000fea0003800000 */
[----:B------:R-:W0:Y:S01]  /*00d0*/  LDCU UR5, c[0x0][0x3a8] ;  /* 0x00007500ff0577ac */ /* 0x000e220008000800 */
[----:B------:R-:W-:Y:S01]  /*00e0*/  HFMA2 R10, -RZ, RZ, 0, 0 ;  /* 0x00000000ff0a7431 */ /* 0x000fe200000001ff */
[----:B------:R-:W1:Y:S01]  /*00f0*/  LDCU.64 UR8, c[0x0][0x358] ;  /* 0x00006b00ff0877ac */ /* 0x000e620008000a00 */
[----:B0-----:R-:W-:-:S09]  /*0100*/  UISETP.GE.AND UP0, UPT, UR5, 0x1, UPT ;  /* 0x000000010500788c */ /* 0x001fd2000bf06270 */
[----:B-1----:R-:W-:Y:S05]  /*0110*/  BRA.U !UP0, `(.L_x_0) ;  /* 0x0000001508cc7547 */ /* 0x002fea000b800000 */
[----:B------:R-:W-:Y:S02]  /*0120*/  UISETP.GE.U32.AND UP1, UPT, UR5, 0x10, UPT ;  /* 0x000000100500788c */ /* 0x000fe4000bf26070 */
[----:B------:R-:W-:Y:S01]  /*0130*/  IMAD R0, R9, UR5, RZ ;  /* 0x0000000509007c24 */ /* 0x000fe2000f8e02ff */
[----:B------:R-:W-:Y:S01]  /*0140*/  ULOP3.LUT UR6, UR5, 0xf, URZ, 0xc0, !UPT ;  /* 0x0000000f05067892 */ /* 0x000fe2000f8ec0ff */
[----:B------:R-:W-:Y:S01]  /*0150*/  MOV R10, RZ ;  /* 0x000000ff000a7202 */ /* 0x000fe20000000f00 */
[----:B------:R-:W-:Y:S02]  /*0160*/  UMOV UR4, URZ ;  /* 0x000000ff00047c82 */ /* 0x000fe40008000000 */
[----:B------:R-:W-:Y:S02]  /*0170*/  UISETP.NE.AND UP0, UPT, UR6, URZ, UPT ;  /* 0x000000ff0600728c */ /* 0x000fe4000bf05270 */
[----:B------:R-:W-:Y:S09]  /*0180*/  BRA.U !UP1, `(.L_x_1) ;  /* 0x0000000909a47547 */ /* 0x000ff2000b800000 */
[----:B------:R-:W0:Y:S01]  /*0190*/  LDCU.128 UR16, c[0x0][0x380] ;  /* 0x00007000ff1077ac */ /* 0x000e220008000c00 */
[----:B------:R-:W-:Y:S01]  /*01a0*/  HFMA2 R3, -RZ, RZ, 0, 0 ;  /* 0x00000000ff037431 */ /* 0x000fe200000001ff */
[----:B------:R-:W-:Y:S01]  /*01b0*/  MOV R2, 0x20 ;  /* 0x0000002000027802 */ /* 0x000fe20000000f00 */
[----:B------:R-:W1:Y:S01]  /*01c0*/  LDCU.64 UR12, c[0x0][0x390] ;  /* 0x00007200ff0c77ac */ /* 0x000e620008000a00 */
[----:B------:R-:W-:Y:S01]  /*01d0*/  MOV R10, RZ ;  /* 0x000000ff000a7202 */ /* 0x000fe20000000f00 */
[----:B------:R-:W-:Y:S02]  /*01e0*/  ULOP3.LUT UR4, UR5, 0x7ffffff0, URZ, 0xc0, !UPT ;  /* 0x7ffffff005047892 */ /* 0x000fe4000f8ec0ff */
[----:B------:R-:W-:Y:S02]  /*01f0*/  IMAD.WIDE.U32 R2, R0, 0x4, R2 ;  /* 0x0000000400027825 */ /* 0x000fe400078e0002 */
[----:B------:R-:W-:Y:S01]  /*0200*/  UIADD3 UR7, UPT, UPT, -UR4, URZ, URZ ;  /* 0x000000ff04077290 */ /* 0x000fe2000fffe1ff */
[----:B0-----:R-:W-:-:S02]  /*0210*/  IADD3 R4, P1, PT, R2, UR18, RZ ;  /* 0x0000001202047c10 */ /* 0x001fc4000ff3e0ff */
[C---:B------:R-:W-:Y:S02]  /*0220*/  IADD3 R6, P2, PT, R2.reuse, UR16, RZ ;  /* 0x0000001002067c10 */ /* 0x040fe4000ff5e0ff */
[----:B-1----:R-:W-:Y:S02]  /*0230*/  IADD3 R11, P0, PT, R2, UR12, RZ ;  /* 0x0000000c020b7c10 */ /* 0x002fe4000ff1e0ff */
[C---:B------:R-:W-:Y:S02]  /*0240*/  IADD3.X R5, PT, PT, R3.reuse, UR19, RZ, P1, !PT ;  /* 0x0000001303057c10 */ /* 0x040fe40008ffe4ff */
[C---:B------:R-:W-:Y:S02]  /*0250*/  IADD3.X R12, PT, PT, R3.reuse, UR13, RZ, P0, !PT ;  /* 0x0000000d030c7c10 */ /* 0x040fe400087fe4ff */
[----:B------:R-:W-:-:S07]  /*0260*/  IADD3.X R7, PT, PT, R3, UR17, RZ, P2, !PT ;  /* 0x0000001103077c10 */ /* 0x000fce00097fe4ff */
.L_x_2:
[----:B------:R-:W2:Y:S04]  /*0270*/  LDG.E R22, desc[UR8][R6.64+-0x20] ;  /* 0xffffe00806167981 */ /* 0x000ea8000c1e1900 */
[----:B------:R-:W2:Y:S01]  /*0280*/  LDG.E R25, desc[UR8][R4.64+-0x20] ;  /* 0xffffe00804197981 */ /* 0x000ea2000c1e1900 */
[----:B------:R-:W-:Y:S02]  /*0290*/  MOV R2, R11 ;  /* 0x0000000b00027202 */ /* 0x000fe40000000f00 */
[----:B------:R-:W-:Y:S01]  /*02a0*/  MOV R3, R12 ;  /* 0x0000000c00037202 */ /* 0x000fe20000000f00 */
[----:B------:R-:W3:Y:S04]  /*02b0*/  LDG.E R13, desc[UR8][R6.64+-0x1c] ;  /* 0xffffe408060d7981 */ /* 0x000ee8000c1e1900 */
[----:B------:R-:W3:Y:S04]  /*02c0*/  LDG.E R14, desc[UR8][R4.64+-0x1c] ;  /* 0xffffe408040e7981 */ /* 0x000ee8000c1e1900 */
[----:B------:R-:W4:Y:S04]  /*02d0*/  LDG.E R26, desc[UR8][R2.64+-0x20] ;  /* 0xffffe008021a7981 */ /* 0x000f28000c1e1900 */
[----:B------:R-:W5:Y:S04]  /*02e0*/  LDG.E R20, desc[UR8][R2.64+-0x1c] ;  /* 0xffffe40802147981 */ /* 0x000f68000c1e1900 */
        /* <DEDUP_REMOVED lines=9> */
[----:B------:R-:W5:Y:S01]  /*0380*/  LDG.E R23, desc[UR8][R4.64+-0xc] ;  /* 0xfffff40804177981 */ /* 0x000f62000c1e1900 */
[----:B--2---:R-:W-:-:S03]  /*0390*/  F2FP.F16.F32.PACK_AB R25, R25, R22 ;  /* 0x000000161919723e */ /* 0x004fc600000000ff */
[----:B------:R-:W2:Y:S01]  /*03a0*/  LDG.E R22, desc[UR8][R6.64+-0xc] ;  /* 0xfffff40806167981 */ /* 0x000ea2000c1e1900 */
[----:B---3--:R-:W-:-:S03]  /*03b0*/  F2FP.F16.F32.PACK_AB R27, R14, R13 ;  /* 0x0000000d0e1b723e */ /* 0x008fc600000000ff */
[----:B------:R-:W3:Y:S04]  /*03c0*/  LDG.E R13, desc[UR8][R6.64+-0x8] ;  /* 0xfffff808060d7981 */ /* 0x000ee8000c1e1900 */
[----:B------:R-:W3:Y:S01]  /*03d0*/  LDG.E R14, desc[UR8][R4.64+-0x8] ;  /* 0xfffff808040e7981 */ /* 0x000ee2000c1e1900 */
[----:B----4-:R-:W-:Y:S01]  /*03e0*/  F2FP.F16.F32.PACK_AB R26, RZ, R26 ;  /* 0x0000001aff1a723e */ /* 0x010fe200000000ff */
[----:B------:R-:W-:Y:S01]  /*03f0*/  HMUL2 R25, R25.H0_H0, R25.H1_H1 ;  /* 0x3000001919197232 */ /* 0x000fe20000000800 */
[----:B-----5:R-:W-:-:S03]  /*0400*/  F2FP.F16.F32.PACK_AB R20, RZ, R20 ;  /* 0x00000014ff14723e */ /* 0x020fc600000000ff */
[----:B------:R-:W-:Y:S02]  /*0410*/  HMUL2 R25, R25.H0_H0, R26.H0_H0 ;  /* 0x2000001a19197232 */ /* 0x000fe40000000800 */
[----:B------:R-:W-:Y:S01]  /*0420*/  HMUL2 R26, R27.H0_H0, R27.H1_H1 ;  /* 0x3000001b1b1a7232 */ /* 0x000fe20000000800 */
[----:B------:R-:W-:Y:S02]  /*0430*/  F2FP.F16.F32.PACK_AB R27, R19, R12 ;  /* 0x0000000c131b723e */ /* 0x000fe400000000ff */
[----:B------:R-:W-:Y:S02]  /*0440*/  HADD2.F32 R19, -RZ, R25.H0_H0 ;  /* 0x20000019ff137230 */ /* 0x000fe40000004100 */
[----:B------:R-:W-:Y:S01]  /*0450*/  HMUL2 R20, R26.H0_H0, R20.H0_H0 ;  /* 0x200000141a147232 */ /* 0x000fe20000000800 */
[----:B------:R-:W4:Y:S01]  /*0460*/  LDG.E R12, desc[UR8][R2.64+-0xc] ;  /* 0xfffff408020c7981 */ /* 0x000f22000c1e1900 */
[----:B------:R-:W-:Y:S01]  /*0470*/  F2FP.F16.F32.PACK_AB R15, RZ, R15 ;  /* 0x0000000fff0f723e */ /* 0x000fe200000000ff */
[----:B------:R-:W-:-:S02]  /*0480*/  HMUL2 R27, R27.H0_H0, R27.H1_H1 ;  /* 0x3000001b1b1b7232 */ /* 0x000fc40000000800 */
[----:B------:R-:W-:Y:S01]  /*0490*/  FADD R19, R19, R10 ;  /* 0x0000000a13137221 */ /* 0x000fe20000000000 */
[----:B------:R-:W-:Y:S02]  /*04a0*/  HADD2.F32 R20, -RZ, R20.H0_H0 ;  /* 0x20000014ff147230 */ /* 0x000fe40000004100 */
[----:B------:R-:W-:Y:S02]  /*04b0*/  HMUL2 R10, R27.H0_H0, R15.H0_H0 ;  /* 0x2000000f1b0a7232 */ /* 0x000fe40000000800 */
[----:B------:R-:W5:Y:S01]  /*04c0*/  LDG.E R15, desc[UR8][R2.64+-0x8] ;  /* 0xfffff808020f7981 */ /* 0x000f62000c1e1900 */
[----:B------:R-:W-:-:S03]  /*04d0*/  F2FP.F16.F32.PACK_AB R26, R17, R16 ;  /* 0x00000010111a723e */ /* 0x000fc600000000ff */
[----:B------:R-:W5:Y:S01]  /*04e0*/  LDG.E R16, desc[UR8][R6.64+-0x4] ;  /* 0xfffffc0806107981 */ /* 0x000f62000c1e1900 */
[----:B------:R-:W-:-:S03]  /*04f0*/  F2FP.F16.F32.PACK_AB R27, RZ, R18 ;  /* 0x00000012ff1b723e */ /* 0x000fc600000000ff */
[----:B------:R-:W5:Y:S01]  /*0500*/  LDG.E R17, desc[UR8][R4.64+-0x4] ;  /* 0xfffffc0804117981 */ /* 0x000f62000c1e1900 */
[----:B------:R-:W-:Y:S01]  /*0510*/  FADD R25, R19, R20 ;  /* 0x0000001413197221 */ /* 0x000fe20000000000 */
[----:B------:R-:W-:Y:S02]  /*0520*/  HMUL2 R26, R26.H0_H0, R26.H1_H1 ;  /* 0x3000001a1a1a7232 */ /* 0x000fe40000000800 */
[----:B------:R-:W-:Y:S01]  /*0530*/  HADD2.F32 R10, -RZ, R10.H0_H0 ;  /* 0x2000000aff0a7230 */ /* 0x000fe20000004100 */
[----:B------:R-:W5:Y:S01]  /*0540*/  LDG.E R18, desc[UR8][R2.64+-0x4] ;  /* 0xfffffc0802127981 */ /* 0x000f62000c1e1900 */
[----:B------:R-:W-:-:S03]  /*0550*/  F2FP.F16.F32.PACK_AB R11, R24, R11 ;  /* 0x0000000b180b723e */ /* 0x000fc600000000ff */
[----:B------:R-:W5:Y:S01]  /*0560*/  LDG.E R19, desc[UR8][R6.64] ;  /* 0x0000000806137981 */ /* 0x000f62000c1e1900 */
[----:B------:R-:W-:-:S03]  /*0570*/  HMUL2 R27, R26.H0_H0, R27.H0_H0 ;  /* 0x2000001b1a1b7232 */ /* 0x000fc60000000800 */
[----:B------:R-:W5:Y:S01]  /*0580*/  LDG.E R20, desc[UR8][R4.64] ;  /* 0x0000000804147981 */ /* 0x000f62000c1e1900 */
[----:B------:R-:W-:Y:S01]  /*0590*/  FADD R25, R25, R10 ;  /* 0x0000000a19197221 */ /* 0x000fe20000000000 */
[----:B------:R-:W-:Y:S02]  /*05a0*/  HMUL2 R26, R11.H0_H0, R11.H1_H1 ;  /* 0x3000000b0b1a7232 */ /* 0x000fe40000000800 */
[----:B------:R-:W5:Y:S04]  /*05b0*/  LDG.E R24, desc[UR8][R2.64] ;  /* 0x0000000802187981 */ /* 0x000f68000c1e1900 */
[----:B------:R-:W5:Y:S04]  /*05c0*/  LDG.E R11, desc[UR8][R6.64+0x4] ;  /* 0x00000408060b7981 */ /* 0x000f68000c1e1900 */
[----:B------:R-:W5:Y:S01]  /*05d0*/  LDG.E R10, desc[UR8][R4.64+0x4] ;  /* 0x00000408040a7981 */ /* 0x000f62000c1e1900 */
[----:B------:R-:W-:Y:S01]  /*05e0*/  F2FP.F16.F32.PACK_AB R21, RZ, R21 ;  /* 0x00000015ff15723e */ /* 0x000fe200000000ff */
[----:B------:R-:W-:-:S04]  /*05f0*/  HADD2.F32 R28, -RZ, R27.H0_H0 ;  /* 0x2000001bff1c7230 */ /* 0x000fc80000004100 */
[----:B------:R-:W-:Y:S02]  /*0600*/  HMUL2 R27, R26.H0_H0, R21.H0_H0 ;  /* 0x200000151a1b7232 */ /* 0x000fe40000000800 */
[----:B------:R-:W5:Y:S01]  /*0610*/  LDG.E R21, desc[UR8][R4.64+0x8] ;  /* 0x0000080804157981 */ /* 0x000f62000c1e1900 */
[----:B--2---:R-:W-:-:S03]  /*0620*/  F2FP.F16.F32.PACK_AB R22, R23, R22 ;  /* 0x000000161716723e */ /* 0x004fc600000000ff */
[----:B------:R-:W2:Y:S02]  /*0630*/  LDG.E R23, desc[UR8][R2.64+0x4] ;  /* 0x0000040802177981 */ /* 0x000ea4000c1e1900 */
[----:B------:R-:W-:Y:S02]  /*0640*/  HMUL2 R26, R22.H0_H0, R22.H1_H1 ;  /* 0x30000016161a7232 */ /* 0x000fe40000000800 */
[----:B------:R-:W2:Y:S01]  /*0650*/  LDG.E R22, desc[UR8][R6.64+0x8] ;  /* 0x0000080806167981 */ /* 0x000ea2000c1e1900 */
[----:B---3--:R-:W-:-:S03]  /*0660*/  F2FP.F16.F32.PACK_AB R14, R14, R13 ;  /* 0x0000000d0e0e723e */ /* 0x008fc600000000ff */
[----:B------:R-:W3:Y:S01]  /*0670*/  LDG.E R13, desc[UR8][R2.64+0x8] ;  /* 0x00000808020d7981 */ /* 0x000ee2000c1e1900 */
[----:B------:R-:W-:Y:S01]  /*0680*/  FADD R25, R25, R28 ;  /* 0x0000001c19197221 */ /* 0x000fe20000000000 */
[----:B------:R-:W-:Y:S01]  /*0690*/  HMUL2 R14, R14.H0_H0, R14.H1_H1 ;  /* 0x3000000e0e0e7232 */ /* 0x000fe20000000800 */
[----:B----4-:R-:W-:Y:S01]  /*06a0*/  F2FP.F16.F32.PACK_AB R28, RZ, R12 ;  /* 0x0000000cff1c723e */ /* 0x010fe200000000ff */
[----:B------:R-:W-:-:S04]  /*06b0*/  HADD2.F32 R12, -RZ, R27.H0_H0 ;  /* 0x2000001bff0c7230 */ /* 0x000fc80000004100 */
[----:B------:R-:W-:Y:S01]  /*06c0*/  HMUL2 R26, R26.H0_H0, R28.H0_H0 ;  /* 0x2000001c1a1a7232 */ /* 0x000fe20000000800 */
[----:B-----5:R-:W-:Y:S01]  /*06d0*/  F2FP.F16.F32.PACK_AB R15, RZ, R15 ;  /* 0x0000000fff0f723e */ /* 0x020fe200000000ff */
[----:B------:R-:W-:-:S03]  /*06e0*/  FADD R25, R25, R12 ;  /* 0x0000000c19197221 */ /* 0x000fc60000000000 */
[----:B------:R-:W-:Y:S01]  /*06f0*/  HADD2.F32 R26, -RZ, R26.H0_H0 ;  /* 0x2000001aff1a7230 */ /* 0x000fe20000004100 */
[----:B------:R-:W4:Y:S01]  /*0700*/  LDG.E R12, desc[UR8][R4.64+0xc] ;  /* 0x00000c08040c7981 */ /* 0x000f22000c1e1900 */
[----:B------:R-:W-:Y:S01]  /*0710*/  F2FP.F16.F32.PACK_AB R16, R17, R16 ;  /* 0x000000101110723e */ /* 0x000fe200000000ff */
[----:B------:R-:W-:Y:S01]  /*0720*/  HMUL2 R14, R14.H0_H0, R15.H0_H0 ;  /* 0x2000000f0e0e7232 */ /* 0x000fe20000000800 */
[----:B------:R-:W-:-:S03]  /*0730*/  F2FP.F16.F32.PACK_AB R18, RZ, R18 ;  /* 0x00000012ff12723e */ /* 0x000fc600000000ff */
[----:B------:R-:W-:Y:S02]  /*0740*/  HMUL2 R16, R16.H0_H0, R16.H1_H1 ;  /* 0x3000001010107232 */ /* 0x000fe40000000800 */
[----:B------:R-:W-:Y:S01]  /*0750*/  HADD2.F32 R14, -RZ, R14.H0_H0 ;  /* 0x2000000eff0e7230 */ /* 0x000fe20000004100 */
[----:B------:R-:W-:Y:S01]  /*0760*/  F2FP.F16.F32.PACK_AB R19, R20, R19 ;  /* 0x000000131413723e */ /* 0x000fe200000000ff */
[----:B------:R-:W-:Y:S02]  /*0770*/  HMUL2 R16, R16.H0_H0, R18.H0_H0 ;  /* 0x2000001210107232 */ /* 0x000fe40000000800 */
[----:B------:R-:W-:Y:S01]  /*0780*/  FADD R25, R25, R26 ;  /* 0x0000001a19197221 */ /* 0x000fe20000000000 */
[----:B------:R-:W4:Y:S01]  /*0790*/  LDG.E R15, desc[UR8][R6.64+0xc] ;  /* 0x00000c08060f7981 */ /* 0x000f22000c1e1900 */
[----:B------:R-:W-:Y:S01]  /*07a0*/  F2FP.F16.F32.PACK_AB R24, RZ, R24 ;  /* 0x00000018ff18723e */ /* 0x000fe200000000ff */
[----:B------:R-:W-:Y:S02]  /*07b0*/  HMUL2 R19, R19.H0_H0, R19.H1_H1 ;  /* 0x3000001313137232 */ /* 0x000fe40000000800 */
[----:B------:R-:W-:-:S02]  /*07c0*/  HADD2.F32 R16, -RZ, R16.H0_H0 ;  /* 0x20000010ff107230 */ /* 0x000fc40000004100 */
[----:B------:R-:W-:Y:S01]  /*07d0*/  FADD R25, R25, R14 ;  /* 0x0000000e19197221 */ /* 0x000fe20000000000 */
[----:B------:R-:W5:Y:S01]  /*07e0*/  LDG.E R17, desc[UR8][R6.64+0x10] ;  /* 0x0000100806117981 */ /* 0x000f62000c1e1900 */
[----:B------:R-:W-:Y:S01]  /*07f0*/  F2FP.F16.F32.PACK_AB R10, R10, R11 ;  /* 0x0000000b0a0a723e */ /* 0x000fe200000000ff */
[----:B------:R-:W-:Y:S02]  /*0800*/  HMUL2 R19, R19.H0_H0, R24.H0_H0 ;  /* 0x2000001813137232 */ /* 0x000fe40000000800 */
[----:B------:R-:W5:Y:S02]  /*0810*/  LDG.E R14, desc[UR8][R2.64+0xc] ;  /* 0x00000c08020e7981 */ /* 0x000f64000c1e1900 */
[----:B------:R-:W-:Y:S02]  /*0820*/  HMUL2 R24, R10.H0_H0, R10.H1_H1 ;  /* 0x3000000a0a187232 */ /* 0x000fe40000000800 */
[----:B------:R-:W-:Y:S01]  /*0830*/  FADD R25, R25, R16 ;  /* 0x0000001019197221 */ /* 0x000fe20000000000 */
[----:B------:R-:W5:Y:S01]  /*0840*/  LDG.E R10, desc[UR8][R4.64+0x10] ;  /* 0x00001008040a7981 */ /* 0x000f62000c1e1900 */
[----:B------:R-:W-:-:S03]  /*0850*/  HADD2.F32 R26, -RZ, R19.H0_H0 ;  /* 0x20000013ff1a7230 */ /* 0x000fc60000004100 */
[----:B------:R-:W5:Y:S04]  /*0860*/  LDG.E R16, desc[UR8][R6.64+0x14] ;  /* 0x0000140806107981 */ /* 0x000f68000c1e1900 */
[----:B------:R-:W5:Y:S04]  /*0870*/  LDG.E R11, desc[UR8][R4.64+0x14] ;  /* 0x00001408040b7981 */ /* 0x000f68000c1e1900 */
[----:B------:R-:W5:Y:S04]  /*0880*/  LDG.E R18, desc[UR8][R2.64+0x10] ;  /* 0x0000100802127981 */ /* 0x000f68000c1e1900 */
[----:B------:R-:W5:Y:S04]  /*0890*/  LDG.E R19, desc[UR8][R2.64+0x14] ;  /* 0x0000140802137981 */ /* 0x000f68000c1e1900 */
[----:B------:R-:W5:Y:S01]  /*08a0*/  LDG.E R20, desc[UR8][R4.64+0x18] ;  /* 0x0000180804147981 */ /* 0x000f62000c1e1900 */
[----:B--2---:R-:W-:-:S02]  /*08b0*/  F2FP.F16.F32.PACK_AB R23, RZ, R23 ;  /* 0x00000017ff17723e */ /* 0x004fc400000000ff */
[----:B------:R-:W-:Y:S02]  /*08c0*/  F2FP.F16.F32.PACK_AB R22, R21, R22 ;  /* 0x000000161516723e */ /* 0x000fe400000000ff */
[----:B------:R-:W2:Y:S01]  /*08d0*/  LDG.E R21, desc[UR8][R6.64+0x18] ;  /* 0x0000180806157981 */ /* 0x000ea2000c1e1900 */
[----:B------:R-:W-:Y:S02]  /*08e0*/  HMUL2 R28, R24.H0_H0, R23.H0_H0 ;  /* 0x20000017181c7232 */ /* 0x000fe40000000800 */
[----:B------:R-:W-:Y:S02]  /*08f0*/  HMUL2 R29, R22.H0_H0, R22.H1_H1 ;  /* 0x30000016161d7232 */ /* 0x000fe40000000800 */
[----:B------:R-:W-:Y:S01]  /*0900*/  FADD R22, R25, R26 ;  /* 0x0000001a19167221 */ /* 0x000fe20000000000 */
[----:B---3--:R-:W-:Y:S01]  /*0910*/  F2FP.F16.F32.PACK_AB R27, RZ, R13 ;  /* 0x0000000dff1b723e */ /* 0x008fe200000000ff */
[----:B------:R-:W3:Y:S04]  /*0920*/  LDG.E R25, desc[UR8][R6.64+0x1c] ;  /* 0x00001c0806197981 */ /* 0x000ee8000c1e1900 */
[----:B------:R-:W3:Y:S04]  /*0930*/  LDG.E R13, desc[UR8][R2.64+0x18] ;  /* 0x00001808020d7981 */ /* 0x000ee8000c1e1900 */
[----:B------:R0:W3:Y:S04]  /*0940*/  LDG.E R24, desc[UR8][R4.64+0x1c] ;  /* 0x00001c0804187981 */ /* 0x0000e8000c1e1900 */
[----:B------:R-:W3:Y:S01]  /*0950*/  LDG.E R23, desc[UR8][R2.64+0x1c] ;  /* 0x00001c0802177981 */ /* 0x000ee2000c1e1900 */
[----:B------:R-:W-:-:S05]  /*0960*/  HMUL2 R26, R29.H0_H0, R27.H0_H0 ;  /* 0x2000001b1d1a7232 */ /* 0x000fca0000000800 */
[----:B------:R-:W-:Y:S01]  /*0970*/  HADD2.F32 R26, -RZ, R26.H0_H0 ;  /* 0x2000001aff1a7230 */ /* 0x000fe20000004100 */
[----:B------:R-:W-:Y:S01]  /*0980*/  UIADD3 UR7, UPT, UPT, UR7, 0x10, URZ ;  /* 0x0000001007077890 */ /* 0x000fe2000fffe0ff */
[----:B----4-:R-:W-:Y:S01]  /*0990*/  F2FP.F16.F32.PACK_AB R12, R12, R15 ;  /* 0x0000000f0c0c723e */ /* 0x010fe200000000ff */
[----:B------:R-:W-:-:S04]  /*09a0*/  HADD2.F32 R15, -RZ, R28.H0_H0 ;  /* 0x2000001cff0f7230 */ /* 0x000fc80000004100 */
[----:B------:R-:W-:Y:S01]  /*09b0*/  HMUL2 R12, R12.H0_H0, R12.H1_H1 ;  /* 0x3000000c0c0c7232 */ /* 0x000fe20000000800 */
[----:B-----5:R-:W-:Y:S02]  /*09c0*/  F2FP.F16.F32.PACK_AB R14, RZ, R14 ;  /* 0x0000000eff0e723e */ /* 0x020fe400000000ff */
[----:B------:R-:W-:-:S03]  /*09d0*/  F2FP.F16.F32.PACK_AB R17, R10, R17 ;  /* 0x000000110a11723e */ /* 0x000fc600000000ff */
[----:B------:R-:W-:Y:S02]  /*09e0*/  HMUL2 R12, R12.H0_H0, R14.H0_H0 ;  /* 0x2000000e0c0c7232 */ /* 0x000fe40000000800 */
[----:B------:R-:W-:Y:S01]  /*09f0*/  FADD R15, R22, R15 ;  /* 0x0000000f160f7221 */ /* 0x000fe20000000000 */
[----:B------:R-:W-:Y:S01]  /*0a00*/  HMUL2 R17, R17.H0_H0, R17.H1_H1 ;  /* 0x3000001111117232 */ /* 0x000fe20000000800 */
[----:B------:R-:W-:Y:S02]  /*0a10*/  F2FP.F16.F32.PACK_AB R11, R11, R16 ;  /* 0x000000100b0b723e */ /* 0x000fe400000000ff */
[----:B------:R-:W-:-:S03]  /*0a20*/  F2FP.F16.F32.PACK_AB R18, RZ, R18 ;  /* 0x00000012ff12723e */ /* 0x000fc600000000ff */
[----:B------:R-:W-:Y:S02]  /*0a30*/  HMUL2 R14, R11.H0_H0, R11.H1_H1 ;  /* 0x3000000b0b0e7232 */ /* 0x000fe40000000800 */
[----:B------:R-:W-:Y:S01]  /*0a40*/  HADD2.F32 R11, -RZ, R12.H0_H0 ;  /* 0x2000000cff0b7230 */ /* 0x000fe20000004100 */
[----:B------:R-:W-:Y:S01]  /*0a50*/  F2FP.F16.F32.PACK_AB R19, RZ, R19 ;  /* 0x00000013ff13723e */ /* 0x000fe200000000ff */
[----:B------:R-:W-:Y:S02]  /*0a60*/  HMUL2 R17, R17.H0_H0, R18.H0_H0 ;  /* 0x2000001211117232 */ /* 0x000fe40000000800 */
[----:B------:R-:W-:Y:S02]  /*0a70*/  FADD R10, R15, R26 ;  /* 0x0000001a0f0a7221 */ /* 0x000fe40000000000 */
[----:B------:R-:W-:Y:S02]  /*0a80*/  HMUL2 R14, R14.H0_H0, R19.H0_H0 ;  /* 0x200000130e0e7232 */ /* 0x000fe40000000800 */
[----:B------:R-:W-:-:S02]  /*0a90*/  HADD2.F32 R17, -RZ, R17.H0_H0 ;  /* 0x20000011ff117230 */ /* 0x000fc40000004100 */
[----:B------:R-:W-:Y:S01]  /*0aa0*/  FADD R10, R10, R11 ;  /* 0x0000000b0a0a7221 */ /* 0x000fe20000000000 */
[----:B------:R-:W-:Y:S01]  /*0ab0*/  UISETP.NE.AND UP1, UPT, UR7, URZ, UPT ;  /* 0x000000ff0700728c */ /* 0x000fe2000bf25270 */
[----:B------:R-:W-:Y:S02]  /*0ac0*/  HADD2.F32 R11, -RZ, R14.H0_H0 ;  /* 0x2000000eff0b7230 */ /* 0x000fe40000004100 */
[----:B------:R-:W-:-:S04]  /*0ad0*/  FADD R10, R10, R17 ;  /* 0x000000110a0a7221 */ /* 0x000fc80000000000 */
[----:B------:R-:W-:Y:S01]  /*0ae0*/  FADD R10, R10, R11 ;  /* 0x0000000b0a0a7221 */ /* 0x000fe20000000000 */
[----:B------:R-:W-:Y:S02]  /*0af0*/  IADD3 R11, P0, PT, R2, 0x40, RZ ;  /* 0x00000040020b7810 */ /* 0x000fe40007f1e0ff */
[----:B0-----:R-:W-:Y:S02]  /*0b00*/  IADD3 R4, P1, PT, R4, 0x40, RZ ;  /* 0x0000004004047810 */ /* 0x001fe40007f3e0ff */
[----:B------:R-:W-:Y:S02]  /*0b10*/  IADD3 R6, P2, PT, R6, 0x40, RZ ;  /* 0x0000004006067810 */ /* 0x000fe40007f5e0ff */
[----:B------:R-:W-:Y:S02]  /*0b20*/  IADD3.X R12, PT, PT, RZ, R3, RZ, P0, !PT ;  /* 0x00000003ff0c7210 */ /* 0x000fe400007fe4ff */
[----:B------:R-:W-:Y:S02]  /*0b30*/  IADD3.X R5, PT, PT, RZ, R5, RZ, P1, !PT ;  /* 0x00000005ff057210 */ /* 0x000fe40000ffe4ff */
[----:B------:R-:W-:-:S02]  /*0b40*/  IADD3.X R7, PT, PT, RZ, R7, RZ, P2, !PT ;  /* 0x00000007ff077210 */ /* 0x000fc400017fe4ff */
[----:B--2---:R-:W-:-:S05]  /*0b50*/  F2FP.F16.F32.PACK_AB R20, R20, R21 ;  /* 0x000000151414723e */ /* 0x004fca00000000ff */
[----:B------:R-:W-:Y:S01]  /*0b60*/  HMUL2 R20, R20.H0_H0, R20.H1_H1 ;  /* 0x3000001414147232 */ /* 0x000fe20000000800 */
[----:B---3--:R-:W-:Y:S02]  /*0b70*/  F2FP.F16.F32.PACK_AB R13, RZ, R13 ;  /* 0x0000000dff0d723e */ /* 0x008fe400000000ff */
[----:B------:R-:W-:-:S03]  /*0b80*/  F2FP.F16.F32.PACK_AB R24, R24, R25 ;  /* 0x000000191818723e */ /* 0x000fc600000000ff */
[----:B------:R-:W-:Y:S01]  /*0b90*/  HMUL2 R13, R20.H0_H0, R13.H0_H0 ;  /* 0x2000000d140d7232 */ /* 0x000fe20000000800 */
[----:B------:R-:W-:Y:S01]  /*0ba0*/  F2FP.F16.F32.PACK_AB R23, RZ, R23 ;  /* 0x00000017ff17723e */ /* 0x000fe200000000ff */
[----:B------:R-:W-:-:S03]  /*0bb0*/  HMUL2 R24, R24.H0_H0, R24.H1_H1 ;  /* 0x3000001818187232 */ /* 0x000fc60000000800 */
[----:B------:R-:W-:Y:S02]  /*0bc0*/  HADD2.F32 R13, -RZ, R13.H0_H0 ;  /* 0x2000000dff0d7230 */ /* 0x000fe40000004100 */
[----:B------:R-:W-:-:S03]  /*0bd0*/  HMUL2 R23, R24.H0_H0, R23.H0_H0 ;  /* 0x2000001718177232 */ /* 0x000fc60000000800 */
[----:B------:R-:W-:Y:S02]  /*0be0*/  FADD R10, R10, R13 ;  /* 0x0000000d0a0a7221 */ /* 0x000fe40000000000 */
[----:B------:R-:W-:-:S05]  /*0bf0*/  HADD2.F32 R23, -RZ, R23.H0_H0 ;  /* 0x20000017ff177230 */ /* 0x000fca0000004100 */
[----:B------:R-:W-:Y:S01]  /*0c00*/  FADD R10, R10, R23 ;  /* 0x000000170a0a7221 */ /* 0x000fe20000000000 */
[----:B------:R-:W-:Y:S06]  /*0c10*/  BRA.U UP1, `(.L_x_2) ;  /* 0xfffffff501947547 */ /* 0x000fec000b83ffff */
.L_x_1:
[----:B------:R-:W-:Y:S05]  /*0c20*/  BRA.U !UP0, `(.L_x_0) ;  /* 0x0000000d08087547 */ /* 0x000fea000b800000 */
[----:B------:R-:W-:Y:S02]  /*0c30*/  UISETP.GE.U32.AND UP0, UPT, UR6, 0x8, UPT ;  /* 0x000000080600788c */ /* 0x000fe4000bf06070 */
[----:B------:R-:W-:-:S04]  /*0c40*/  ULOP3.LUT UR7, UR5, 0x7, URZ, 0xc0, !UPT ;  /* 0x0000000705077892 */ /* 0x000fc8000f8ec0ff */
[----:B------:R-:W-:-:S03]  /*0c50*/  UISETP.NE.AND UP1, UPT, UR7, URZ, UPT ;  /* 0x000000ff0700728c */ /* 0x000fc6000bf25270 */
[----:B------:R-:W-:Y:S08]  /*0c60*/  BRA.U !UP0, `(.L_x_3) ;  /* 0x0000000508707547 */ /* 0x000ff0000b800000 */
[----:B------:R-:W0:Y:S01]  /*0c70*/  LDC.64 R14, c[0x0][0x380] ;  /* 0x0000e000ff0e7b82 */ /* 0x000e220000000a00 */
[----:B------:R-:W1:Y:S01]  /*0c80*/  LDCU.128 UR12, c[0x0][0x380] ;  /* 0x00007000ff0c77ac */ /* 0x000e620008000c00 */
[C---:B------:R-:W-:Y:S02]  /*0c90*/  IADD3 R16, P0, PT, R0.reuse, UR4, RZ ;  /* 0x0000000400107c10 */ /* 0x040fe4000ff1e0ff */
[----:B------:R-:W-:Y:S02]  /*0ca0*/  IADD3 R29, PT, PT, R0, UR4, RZ ;  /* 0x00000004001d7c10 */ /* 0x000fe4000fffe0ff */
[----:B------:R-:W-:Y:S02]  /*0cb0*/  IADD3.X R3, PT, PT, RZ, RZ, RZ, P0, !PT ;  /* 0x000000ffff037210 */ /* 0x000fe400007fe4ff */
[----:B------:R-:W2:Y:S01]  /*0cc0*/  LDC.64 R12, c[0x0][0x388] ;  /* 0x0000e200ff0c7b82 */ /* 0x000ea20000000a00 */
[C---:B------:R-:W-:Y:S02]  /*0cd0*/  SHF.L.U32 R11, R16.reuse, 0x2, RZ ;  /* 0x00000002100b7819 */ /* 0x040fe400000006ff */
[----:B------:R-:W-:-:S05]  /*0ce0*/  SHF.L.U64.HI R16, R16, 0x2, R3 ;  /* 0x0000000210107819 */ /* 0x000fca0000010203 */
[----:B------:R-:W3:Y:S01]  /*0cf0*/  LDC.64 R4, c[0x0][0x390] ;  /* 0x0000e400ff047b82 */ /* 0x000ee20000000a00 */
[C---:B-1----:R-:W-:Y:S02]  /*0d00*/  IADD3 R6, P0, PT, R11.reuse, UR12, RZ ;  /* 0x0000000c0b067c10 */ /* 0x042fe4000ff1e0ff */
[----:B------:R-:W-:Y:S01]  /*0d10*/  IADD3 R2, P1, PT, R11, UR14, RZ ;  /* 0x0000000e0b027c10 */ /* 0x000fe2000ff3e0ff */
[C---:B0-----:R-:W-:Y:S01]  /*0d20*/  IMAD.WIDE.U32 R14, R29.reuse, 0x4, R14 ;  /* 0x000000041d0e7825 */ /* 0x041fe200078e000e */
[C---:B------:R-:W-:Y:S01]  /*0d30*/  IADD3.X R7, PT, PT, R16.reuse, UR13, RZ, P0, !PT ;  /* 0x0000000d10077c10 */ /* 0x040fe200087fe4ff */
[----:B------:R-:W0:Y:S01]  /*0d40*/  LDCU.64 UR12, c[0x0][0x390] ;  /* 0x00007200ff0c77ac */ /* 0x000e220008000a00 */
[----:B------:R-:W-:Y:S02]  /*0d50*/  IADD3.X R3, PT, PT, R16, UR15, RZ, P1, !PT ;  /* 0x0000000f10037c10 */ /* 0x000fe40008ffe4ff */
[----:B------:R-:W4:Y:S01]  /*0d60*/  LDG.E R25, desc[UR8][R14.64] ;  /* 0x000000080e197981 */ /* 0x000f22000c1e1900 */
[----:B--2---:R-:W-:-:S03]  /*0d70*/  IMAD.WIDE.U32 R12, R29, 0x4, R12 ;  /* 0x000000041d0c7825 */ /* 0x004fc600078e000c */
[----:B------:R-:W2:Y:S04]  /*0d80*/  LDG.E R20, desc[UR8][R6.64+0x4] ;  /* 0x0000040806147981 */ /* 0x000ea8000c1e1900 */
[----:B------:R-:W4:Y:S01]  /*0d90*/  LDG.E R26, desc[UR8][R12.64] ;  /* 0x000000080c1a7981 */ /* 0x000f22000c1e1900 */
[----:B---3--:R-:W-:-:S03]  /*0da0*/  IMAD.WIDE.U32 R28, R29, 0x4, R4 ;  /* 0x000000041d1c7825 */ /* 0x008fc600078e0004 */
[----:B------:R-:W2:Y:S04]  /*0db0*/  LDG.E R23, desc[UR8][R2.64+0x4] ;  /* 0x0000040802177981 */ /* 0x000ea8000c1e1900 */
[----:B------:R-:W3:Y:S01]  /*0dc0*/  LDG.E R27, desc[UR8][R28.64] ;  /* 0x000000081c1b7981 */ /* 0x000ee2000c1e1900 */
[----:B0-----:R-:W-:-:S03]  /*0dd0*/  IADD3 R4, P0, PT, R11, UR12, RZ ;  /* 0x0000000c0b047c10 */ /* 0x001fc6000ff1e0ff */
[----:B------:R-:W5:Y:S01]  /*0de0*/  LDG.E R11, desc[UR8][R2.64+0x8] ;  /* 0x00000808020b7981 */ /* 0x000f62000c1e1900 */
[----:B------:R-:W-:-:S03]  /*0df0*/  IADD3.X R5, PT, PT, R16, UR13, RZ, P0, !PT ;  /* 0x0000000d10057c10 */ /* 0x000fc600087fe4ff */
        /* <DEDUP_REMOVED lines=10> */
[----:B------:R4:W5:Y:S04]  /*0ea0*/  LDG.E R22, desc[UR8][R6.64+0x1c] ;  /* 0x00001c0806167981 */ /* 0x000968000c1e1900 */
[----:B------:R-:W5:Y:S04]  /*0eb0*/  LDG.E R29, desc[UR8][R2.64+0x1c] ;  /* 0x00001c08021d7981 */ /* 0x000f68000c1e1900 */
[----:B------:R-:W5:Y:S01]  /*0ec0*/  LDG.E R6, desc[UR8][R4.64+0x18] ;  /* 0x0000180804067981 */ /* 0x000f62000c1e1900 */
[----:B----4-:R-:W-:-:S03]  /*0ed0*/  F2FP.F16.F32.PACK_AB R7, R26, R25 ;  /* 0x000000191a07723e */ /* 0x010fc600000000ff */
[----:B------:R-:W4:Y:S01]  /*0ee0*/  LDG.E R26, desc[UR8][R2.64+0x14] ;  /* 0x00001408021a7981 */ /* 0x000f22000c1e1900 */
[----:B--2---:R-:W-:-:S03]  /*0ef0*/  F2FP.F16.F32.PACK_AB R23, R23, R20 ;  /* 0x000000141717723e */ /* 0x004fc600000000ff */
[----:B------:R0:W2:Y:S01]  /*0f00*/  LDG.E R25, desc[UR8][R2.64+0x18] ;  /* 0x0000180802197981 */ /* 0x0000a2000c1e1900 */
[----:B---3--:R-:W-:-:S03]  /*0f10*/  F2FP.F16.F32.PACK_AB R28, RZ, R27 ;  /* 0x0000001bff1c723e */ /* 0x008fc600000000ff */
[----:B------:R-:W3:Y:S04]  /*0f20*/  LDG.E R27, desc[UR8][R4.64+0x10] ;  /* 0x00001008041b7981 */ /* 0x000ee8000c1e1900 */
[----:B------:R-:W3:Y:S01]  /*0f30*/  LDG.E R20, desc[UR8][R4.64+0x14] ;  /* 0x0000140804147981 */ /* 0x000ee2000c1e1900 */
[----:B0-----:R-:W-:-:S03]  /*0f40*/  HMUL2 R3, R7.H0_H0, R7.H1_H1 ;  /* 0x3000000707037232 */ /* 0x001fc60000000800 */
[----:B------:R0:W3:Y:S01]  /*0f50*/  LDG.E R7, desc[UR8][R4.64+0x1c] ;  /* 0x00001c0804077981 */ /* 0x0000e2000c1e1900 */
[----:B-----5:R-:W-:Y:S01]  /*0f60*/  F2FP.F16.F32.PACK_AB R11, R11, R16 ;  /* 0x000000100b0b723e */ /* 0x020fe200000000ff */
[----:B------:R-:W-:Y:S01]  /*0f70*/  HMUL2 R28, R3.H0_H0, R28.H0_H0 ;  /* 0x2000001c031c7232 */ /* 0x000fe20000000800 */
[----:B------:R-:W-:Y:S01]  /*0f80*/  F2FP.F16.F32.PACK_AB R19, RZ, R19 ;  /* 0x00000013ff13723e */ /* 0x000fe200000000ff */
[----:B------:R-:W-:Y:S02]  /*0f90*/  HMUL2 R3, R23.H0_H0, R23.H1_H1 ;  /* 0x3000001717037232 */ /* 0x000fe40000000800 */
[----:B------:R-:W-:Y:S02]  /*0fa0*/  HMUL2 R11, R11.H0_H0, R11.H1_H1 ;  /* 0x3000000b0b0b7232 */ /* 0x000fe40000000800 */
[----:B------:R-:W-:Y:S02]  /*0fb0*/  HADD2.F32 R23, -RZ, R28.H0_H0 ;  /* 0x2000001cff177230 */ /* 0x000fe40000004100 */
[----:B------:R-:W-:Y:S01]  /*0fc0*/  HMUL2 R3, R3.H0_H0, R19.H0_H0 ;  /* 0x2000001303037232 */ /* 0x000fe20000000800 */
[----:B------:R-:W-:-:S02]  /*0fd0*/  F2FP.F16.F32.PACK_AB R12, R12, R21 ;  /* 0x000000150c0c723e */ /* 0x000fc400000000ff */
[----:B------:R-:W-:-:S03]  /*0fe0*/  F2FP.F16.F32.PACK_AB R17, RZ, R17 ;  /* 0x00000011ff11723e */ /* 0x000fc600000000ff */
[----:B------:R-:W-:Y:S02]  /*0ff0*/  HMUL2 R12, R12.H0_H0, R12.H1_H1 ;  /* 0x3000000c0c0c7232 */ /* 0x000fe40000000800 */
[----:B------:R-:W-:Y:S02]  /*1000*/  HADD2.F32 R3, -RZ, R3.H0_H0 ;  /* 0x20000003ff037230 */ /* 0x000fe40000004100 */
[----:B------:R-:W-:Y:S01]  /*1010*/  FADD R10, R10, R23 ;  /* 0x000000170a0a7221 */ /* 0x000fe20000000000 */
[----:B------:R-:W-:Y:S01]  /*1020*/  HMUL2 R11, R11.H0_H0, R17.H0_H0 ;  /* 0x200000110b0b7232 */ /* 0x000fe20000000800 */
[----:B------:R-:W-:Y:S02]  /*1030*/  F2FP.F16.F32.PACK_AB R2, R13, R18 ;  /* 0x000000120d02723e */ /* 0x000fe400000000ff */
[----:B------:R-:W-:-:S03]  /*1040*/  F2FP.F16.F32.PACK_AB R24, RZ, R24 ;  /* 0x00000018ff18723e */ /* 0x000fc600000000ff */
[----:B------:R-:W-:Y:S02]  /*1050*/  HMUL2 R2, R2.H0_H0, R2.H1_H1 ;  /* 0x3000000202027232 */ /* 0x000fe40000000800 */
[----:B0-----:R-:W-:Y:S02]  /*1060*/  HADD2.F32 R4, -RZ, R11.H0_H0 ;  /* 0x2000000bff047230 */ /* 0x001fe40000004100 */
[----:B------:R-:W-:Y:S01]  /*1070*/  FADD R3, R10, R3 ;  /* 0x000000030a037221 */ /* 0x000fe20000000000 */
[----:B------:R-:W-:-:S03]  /*1080*/  HMUL2 R12, R12.H0_H0, R24.H0_H0 ;  /* 0x200000180c0c7232 */ /* 0x000fc60000000800 */
[----:B------:R-:W-:Y:S02]  /*1090*/  FADD R3, R3, R4 ;  /* 0x0000000403037221 */ /* 0x000fe40000000000 */
[----:B------:R-:W-:Y:S01]  /*10a0*/  HADD2.F32 R12, -RZ, R12.H0_H0 ;  /* 0x2000000cff0c7230 */ /* 0x000fe20000004100 */
[----:B------:R-:W-:-:S04]  /*10b0*/  F2FP.F16.F32.PACK_AB R22, R29, R22 ;  /* 0x000000161d16723e */ /* 0x000fc800000000ff */
[----:B------:R-:W-:Y:S01]  /*10c0*/  FADD R3, R3, R12 ;  /* 0x0000000c03037221 */ /* 0x000fe20000000000 */
[----:B------:R-:W-:Y:S01]  /*10d0*/  F2FP.F16.F32.PACK_AB R6, RZ, R6 ;  /* 0x00000006ff06723e */ /* 0x000fe200000000ff */
[----:B------:R-:W-:Y:S01]  /*10e0*/  HMUL2 R22, R22.H0_H0, R22.H1_H1 ;  /* 0x3000001616167232 */ /* 0x000fe20000000800 */
[----:B------:R-:W-:Y:S01]  /*10f0*/  UIADD3 UR4, UPT, UPT, UR4, 0x8, URZ ;  /* 0x0000000804047890 */ /* 0x000fe2000fffe0ff */
[----:B----4-:R-:W-:Y:S02]  /*1100*/  F2FP.F16.F32.PACK_AB R15, R26, R15 ;  /* 0x0000000f1a0f723e */ /* 0x010fe400000000ff */
[----:B--2---:R-:W-:Y:S02]  /*1110*/  F2FP.F16.F32.PACK_AB R14, R25, R14 ;  /* 0x0000000e190e723e */ /* 0x004fe400000000ff */
[----:B---3--:R-:W-:Y:S01]  /*1120*/  F2FP.F16.F32.PACK_AB R27, RZ, R27 ;  /* 0x0000001bff1b723e */ /* 0x008fe200000000ff */
[----:B------:R-:W-:Y:S01]  /*1130*/  HMUL2 R10, R15.H0_H0, R15.H1_H1 ;  /* 0x3000000f0f0a7232 */ /* 0x000fe20000000800 */
[----:B------:R-:W-:-:S03]  /*1140*/  F2FP.F16.F32.PACK_AB R20, RZ, R20 ;  /* 0x00000014ff14723e */ /* 0x000fc600000000ff */
[----:B------:R-:W-:Y:S02]  /*1150*/  HMUL2 R2, R2.H0_H0, R27.H0_H0 ;  /* 0x2000001b02027232 */ /* 0x000fe40000000800 */
[----:B------:R-:W-:Y:S02]  /*1160*/  HMUL2 R14, R14.H0_H0, R14.H1_H1 ;  /* 0x3000000e0e0e7232 */ /* 0x000fe40000000800 */
[----:B------:R-:W-:Y:S02]  /*1170*/  HMUL2 R10, R10.H0_H0, R20.H0_H0 ;  /* 0x200000140a0a7232 */ /* 0x000fe40000000800 */
[----:B------:R-:W-:Y:S01]  /*1180*/  HADD2.F32 R2, -RZ, R2.H0_H0 ;  /* 0x20000002ff027230 */ /* 0x000fe20000004100 */
[----:B------:R-:W-:Y:S01]  /*1190*/  F2FP.F16.F32.PACK_AB R7, RZ, R7 ;  /* 0x00000007ff07723e */ /* 0x000fe200000000ff */
[----:B------:R-:W-:Y:S02]  /*11a0*/  HMUL2 R6, R14.H0_H0, R6.H0_H0 ;  /* 0x200000060e067232 */ /* 0x000fe40000000800 */
[----:B------:R-:W-:-:S02]  /*11b0*/  HADD2.F32 R5, -RZ, R10.H0_H0 ;  /* 0x2000000aff057230 */ /* 0x000fc40000004100 */
[----:B------:R-:W-:Y:S01]  /*11c0*/  FADD R2, R3, R2 ;  /* 0x0000000203027221 */ /* 0x000fe20000000000 */
[----:B------:R-:W-:Y:S02]  /*11d0*/  HMUL2 R7, R22.H0_H0, R7.H0_H0 ;  /* 0x2000000716077232 */ /* 0x000fe40000000800 */
[----:B------:R-:W-:Y:S02]  /*11e0*/  HADD2.F32 R3, -RZ, R6.H0_H0 ;  /* 0x20000006ff037230 */ /* 0x000fe40000004100 */
[----:B------:R-:W-:Y:S01]  /*11f0*/  FADD R2, R2, R5 ;  /* 0x0000000502027221 */ /* 0x000fe20000000000 */
[----:B------:R-:W-:-:S03]  /*1200*/  HADD2.F32 R7, -RZ, R7.H0_H0 ;  /* 0x20000007ff077230 */ /* 0x000fc60000004100 */
[----:B------:R-:W-:-:S04]  /*1210*/  FADD R2, R2, R3 ;  /* 0x0000000302027221 */ /* 0x000fc80000000000 */
[----:B------:R-:W-:-:S07]  /*1220*/  FADD R10, R2, R7 ;  /* 0x00000007020a7221 */ /* 0x000fce0000000000 */
.L_x_3:
        /* <DEDUP_REMOVED lines=8> */
[----:B------:R-:W-:Y:S01]  /*12b0*/  IADD3 R17, PT, PT, R0, UR4, RZ ;  /* 0x0000000400117c10 */ /* 0x000fe2000fffe0ff */
[----:B------:R-:W2:Y:S01]  /*12c0*/  LDCU.64 UR6, c[0x0][0x390] ;  /* 0x00007200ff0677ac */ /* 0x000ea20008000a00 */
[----:B------:R-:W-:Y:S02]  /*12d0*/  IADD3.X R3, PT, PT, RZ, RZ, RZ, P0, !PT ;  /* 0x000000ffff037210 */ /* 0x000fe400007fe4ff */
[----:B------:R-:W3:Y:S01]  /*12e0*/  LDC.64 R12, c[0x0][0x388] ;  /* 0x0000e200ff0c7b82 */ /* 0x000ee20000000a00 */
[C---:B------:R-:W-:Y:S02]  /*12f0*/  SHF.L.U32 R18, R2.reuse, 0x2, RZ ;  /* 0x0000000202127819 */ /* 0x040fe400000006ff */
[----:B------:R-:W-:-:S05]  /*1300*/  SHF.L.U64.HI R11, R2, 0x2, R3 ;  /* 0x00000002020b7819 */ /* 0x000fca0000010203 */
[----:B------:R-:W4:Y:S01]  /*1310*/  LDC.64 R6, c[0x0][0x390] ;  /* 0x0000e400ff067b82 */ /* 0x000f220000000a00 */
[C---:B-1----:R-:W-:Y:S02]  /*1320*/  IADD3 R2, P0, PT, R18.reuse, UR12, RZ ;  /* 0x0000000c12027c10 */ /* 0x042fe4000ff1e0ff */
[----:B------:R-:W-:Y:S02]  /*1330*/  IADD3 R4, P1, PT, R18, UR14, RZ ;  /* 0x0000000e12047c10 */ /* 0x000fe4000ff3e0ff */
[----:B------:R-:W-:Y:S01]  /*1340*/  IADD3.X R3, PT, PT, R11, UR13, RZ, P0, !PT ;  /* 0x0000000d0b037c10 */ /* 0x000fe200087fe4ff */
[----:B0-----:R-:W-:Y:S01]  /*1350*/  IMAD.WIDE.U32 R14, R17, 0x4, R14 ;  /* 0x00000004110e7825 */ /* 0x001fe200078e000e */
[----:B------:R-:W-:-:S03]  /*1360*/  IADD3.X R5, PT, PT, R11, UR15, RZ, P1, !PT ;  /* 0x0000000f0b057c10 */ /* 0x000fc60008ffe4ff */
[----:B------:R-:W5:Y:S01]  /*1370*/  LDG.E R20, desc[UR8][R2.64+0x8] ;  /* 0x0000080802147981 */ /* 0x000f62000c1e1900 */
[----:B---3--:R-:W-:-:S03]  /*1380*/  IMAD.WIDE.U32 R12, R17, 0x4, R12 ;  /* 0x00000004110c7825 */ /* 0x008fc600078e000c */
[----:B------:R-:W3:Y:S04]  /*1390*/  LDG.E R14, desc[UR8][R14.64] ;  /* 0x000000080e0e7981 */ /* 0x000ee8000c1e1900 */
[----:B------:R-:W5:Y:S01]  /*13a0*/  LDG.E R21, desc[UR8][R4.64+0x8] ;  /* 0x0000080804157981 */ /* 0x000f62000c1e1900 */
[----:B----4-:R-:W-:Y:S01]  /*13b0*/  IMAD.WIDE.U32 R16, R17, 0x4, R6 ;  /* 0x0000000411107825 */ /* 0x010fe200078e0006 */
[----:B--2---:R-:W-:Y:S02]  /*13c0*/  IADD3 R6, P0, PT, R18, UR6, RZ ;  /* 0x0000000612067c10 */ /* 0x004fe4000ff1e0ff */
[----:B------:R-:W3:Y:S02]  /*13d0*/  LDG.E R13, desc[UR8][R12.64] ;  /* 0x000000080c0d7981 */ /* 0x000ee4000c1e1900 */
[----:B------:R-:W-:-:S02]  /*13e0*/  IADD3.X R7, PT, PT, R11, UR7, RZ, P0, !PT ;  /* 0x000000070b077c10 */ /* 0x000fc400087fe4ff */
[----:B------:R-:W2:Y:S04]  /*13f0*/  LDG.E R16, desc[UR8][R16.64] ;  /* 0x0000000810107981 */ /* 0x000ea8000c1e1900 */
[----:B------:R-:W4:Y:S04]  /*1400*/  LDG.E R11, desc[UR8][R2.64+0x4] ;  /* 0x00000408020b7981 */ /* 0x000f28000c1e1900 */
[----:B------:R-:W4:Y:S04]  /*1410*/  LDG.E R18, desc[UR8][R4.64+0x4] ;  /* 0x0000040804127981 */ /* 0x000f28000c1e1900 */
[----:B------:R-:W4:Y:S04]  /*1420*/  LDG.E R19, desc[UR8][R6.64+0x4] ;  /* 0x0000040806137981 */ /* 0x000f28000c1e1900 */
[----:B------:R0:W4:Y:S04]  /*1430*/  LDG.E R22, desc[UR8][R2.64+0xc] ;  /* 0x00000c0802167981 */ /* 0x000128000c1e1900 */
[----:B------:R-:W4:Y:S04]  /*1440*/  LDG.E R23, desc[UR8][R4.64+0xc] ;  /* 0x00000c0804177981 */ /* 0x000f28000c1e1900 */
[----:B------:R-:W4:Y:S04]  /*1450*/  LDG.E R15, desc[UR8][R6.64+0x8] ;  /* 0x00000808060f7981 */ /* 0x000f28000c1e1900 */
[----:B------:R1:W4:Y:S01]  /*1460*/  LDG.E R12, desc[UR8][R6.64+0xc] ;  /* 0x00000c08060c7981 */ /* 0x000322000c1e1900 */
[----:B------:R-:W-:Y:S01]  /*1470*/  UIADD3 UR4, UPT, UPT, UR4, 0x4, URZ ;  /* 0x0000000404047890 */ /* 0x000fe2000fffe0ff */
[----:B---3--:R-:W-:-:S02]  /*1480*/  F2FP.F16.F32.PACK_AB R14, R13, R14 ;  /* 0x0000000e0d0e723e */ /* 0x008fc400000000ff */
[----:B--2---:R-:W-:-:S03]  /*1490*/  F2FP.F16.F32.PACK_AB R16, RZ, R16 ;  /* 0x00000010ff10723e */ /* 0x004fc600000000ff */
[----:B------:R-:W-:Y:S01]  /*14a0*/  HMUL2 R14, R14.H0_H0, R14.H1_H1 ;  /* 0x3000000e0e0e7232 */ /* 0x000fe20000000800 */
[----:B-----5:R-:W-:Y:S02]  /*14b0*/  F2FP.F16.F32.PACK_AB R20, R21, R20 ;  /* 0x000000141514723e */ /* 0x020fe400000000ff */
[----:B----4-:R-:W-:Y:S01]  /*14c0*/  F2FP.F16.F32.PACK_AB R11, R18, R11 ;  /* 0x0000000b120b723e */ /* 0x010fe200000000ff */
[----:B------:R-:W-:Y:S01]  /*14d0*/  HMUL2 R14, R14.H0_H0, R16.H0_H0 ;  /* 0x200000100e0e7232 */ /* 0x000fe20000000800 */
[----:B------:R-:W-:-:S03]  /*14e0*/  F2FP.F16.F32.PACK_AB R19, RZ, R19 ;  /* 0x00000013ff13723e */ /* 0x000fc600000000ff */
[----:B------:R-:W-:Y:S02]  /*14f0*/  HMUL2 R11, R11.H0_H0, R11.H1_H1 ;  /* 0x3000000b0b0b7232 */ /* 0x000fe40000000800 */
[----:B0-----:R-:W-:Y:S02]  /*1500*/  HADD2.F32 R3, -RZ, R14.H0_H0 ;  /* 0x2000000eff037230 */ /* 0x001fe40000004100 */
[----:B------:R-:W-:Y:S02]  /*1510*/  HMUL2 R20, R20.H0_H0, R20.H1_H1 ;  /* 0x3000001414147232 */ /* 0x000fe40000000800 */
[----:B------:R-:W-:Y:S01]  /*1520*/  HMUL2 R11, R11.H0_H0, R19.H0_H0 ;  /* 0x200000130b0b7232 */ /* 0x000fe20000000800 */
[----:B------:R-:W-:Y:S02]  /*1530*/  F2FP.F16.F32.PACK_AB R22, R23, R22 ;  /* 0x000000161716723e */ /* 0x000fe400000000ff */
[----:B------:R-:W-:-:S03]  /*1540*/  F2FP.F16.F32.PACK_AB R15, RZ, R15 ;  /* 0x0000000fff0f723e */ /* 0x000fc600000000ff */
[----:B-1----:R-:W-:Y:S02]  /*1550*/  HMUL2 R6, R22.H0_H0, R22.H1_H1 ;  /* 0x3000001616067232 */ /* 0x002fe40000000800 */
[----:B------:R-:W-:Y:S01]  /*1560*/  HADD2.F32 R2, -RZ, R11.H0_H0 ;  /* 0x2000000bff027230 */ /* 0x000fe20000004100 */
[----:B------:R-:W-:Y:S01]  /*1570*/  F2FP.F16.F32.PACK_AB R12, RZ, R12 ;  /* 0x0000000cff0c723e */ /* 0x000fe200000000ff */
[----:B------:R-:W-:Y:S02]  /*1580*/  HMUL2 R15, R20.H0_H0, R15.H0_H0 ;  /* 0x2000000f140f7232 */ /* 0x000fe40000000800 */
[----:B------:R-:W-:Y:S02]  /*1590*/  FADD R3, R10, R3 ;  /* 0x000000030a037221 */ /* 0x000fe40000000000 */
[----:B------:R-:W-:Y:S02]  /*15a0*/  HMUL2 R6, R6.H0_H0, R12.H0_H0 ;  /* 0x2000000c06067232 */ /* 0x000fe40000000800 */
[----:B------:R-:W-:-:S02]  /*15b0*/  HADD2.F32 R15, -RZ, R15.H0_H0 ;  /* 0x2000000fff0f7230 */ /* 0x000fc40000004100 */
[----:B------:R-:W-:Y:S01]  /*15c0*/  FADD R2, R3, R2 ;  /* 0x0000000203027221 */ /* 0x000fe20000000000 */
[----:B------:R-:W-:-:S03]  /*15d0*/  HADD2.F32 R3, -RZ, R6.H0_H0 ;  /* 0x20000006ff037230 */ /* 0x000fc60000004100 */
[----:B------:R-:W-:-:S04]  /*15e0*/  FADD R2, R2, R15 ;  /* 0x0000000f02027221 */ /* 0x000fc80000000000 */
[----:B------:R-:W-:-:S07]  /*15f0*/  FADD R10, R2, R3 ;  /* 0x00000003020a7221 */ /* 0x000fce0000000000 */
.L_x_4:
[----:B------:R-:W-:Y:S05]  /*1600*/  BRA.U !UP1, `(.L_x_0) ;  /* 0x0000000109907547 */ /* 0x000fea000b800000 */
[----:B------:R-:W0:Y:S01]  /*1610*/  LDC.64 R2, c[0x0][0x390] ;  /* 0x0000e400ff027b82 */ /* 0x000e220000000a00 */
[----:B------:R-:W-:Y:S01]  /*1620*/  IADD3 R11, PT, PT, R0, UR4, RZ ;  /* 0x00000004000b7c10 */ /* 0x000fe2000fffe0ff */
[----:B------:R-:W-:-:S06]  /*1630*/  UIADD3 UR5, UPT, UPT, -UR5, URZ, URZ ;  /* 0x000000ff05057290 */ /* 0x000fcc000fffe1ff */
[----:B------:R-:W1:Y:S08]  /*1640*/  LDC.64 R4, c[0x0][0x388] ;  /* 0x0000e200ff047b82 */ /* 0x000e700000000a00 */
[----:B------:R-:W2:Y:S01]  /*1650*/  LDC.64 R6, c[0x0][0x380] ;  /* 0x0000e000ff067b82 */ /* 0x000ea20000000a00 */
[----:B0-----:R-:W-:-:S03]  /*1660*/  IMAD.WIDE.U32 R2, R11, 0x4, R2 ;  /* 0x000000040b027825 */ /* 0x001fc600078e0002 */
[----:B------:R-:W-:Y:S02]  /*1670*/  MOV R14, R2 ;  /* 0x00000002000e7202 */ /* 0x000fe40000000f00 */
[----:B------:R-:W-:Y:S01]  /*1680*/  MOV R15, R3 ;  /* 0x00000003000f7202 */ /* 0x000fe20000000f00 */
[----:B-1----:R-:W-:-:S05]  /*1690*/  IMAD.WIDE.U32 R4, R11, 0x4, R4 ;  /* 0x000000040b047825 */ /* 0x002fca00078e0004 */
[----:B------:R-:W-:Y:S01]  /*16a0*/  MOV R13, R5 ;  /* 0x00000005000d7202 */ /* 0x000fe20000000f00 */
[----:B--2---:R-:W-:-:S03]  /*16b0*/  IMAD.WIDE.U32 R6, R11, 0x4, R6 ;  /* 0x000000040b067825 */ /* 0x004fc600078e0006 */
[----:B------:R-:W-:Y:S02]  /*16c0*/  MOV R11, R6 ;  /* 0x00000006000b7202 */ /* 0x000fe40000000f00 */
[----:B------:R-:W-:-:S07]  /*16d0*/  MOV R12, R7 ;  /* 0x00000007000c7202 */ /* 0x000fce0000000f00 */
.L_x_5:
[----:B------:R-:W-:Y:S02]  /*16e0*/  MOV R2, R11 ;  /* 0x0000000b00027202 */ /* 0x000fe40000000f00 */
[----:B------:R-:W-:Y:S02]  /*16f0*/  MOV R3, R12 ;  /* 0x0000000c00037202 */ /* 0x000fe40000000f00 */
[----:B------:R-:W-:-:S03]  /*1700*/  MOV R5, R13 ;  /* 0x0000000d00057202 */ /* 0x000fc60000000f00 */
[----:B------:R0:W2:Y:S04]  /*1710*/  LDG.E R0, desc[UR8][R2.64] ;  /* 0x0000000802007981 */ /* 0x0000a8000c1e1900 */
[----:B------:R1:W2:Y:S01]  /*1720*/  LDG.E R5, desc[UR8][R4.64] ;  /* 0x0000000804057981 */ /* 0x0002a2000c1e1900 */
[----:B0-----:R-:W-:Y:S02]  /*1730*/  MOV R2, R14 ;  /* 0x0000000e00027202 */ /* 0x001fe40000000f00 */
[----:B------:R-:W-:-:S05]  /*1740*/  MOV R3, R15 ;  /* 0x0000000f00037202 */ /* 0x000fca0000000f00 */
[----:B------:R0:W3:Y:S01]  /*1750*/  LDG.E R6, desc[UR8][R2.64] ;  /* 0x0000000802067981 */ /* 0x0000e2000c1e1900 */
[----:B------:R-:W-:Y:S01]  /*1760*/  UIADD3 UR5, UPT, UPT, UR5, 0x1, URZ ;  /* 0x0000000105057890 */ /* 0x000fe2000fffe0ff */
[----:B------:R-:W-:Y:S02]  /*1770*/  IADD3 R14, P0, PT, R14, 0x4, RZ ;  /* 0x000000040e0e7810 */ /* 0x000fe40007f1e0ff */
[----:B-1----:R-:W-:Y:S01]  /*1780*/  IADD3 R4, P1, PT, R4, 0x4, RZ ;  /* 0x0000000404047810 */ /* 0x002fe20007f3e0ff */
[----:B------:R-:W-:Y:S01]  /*1790*/  UISETP.NE.AND UP0, UPT, UR5, URZ, UPT ;  /* 0x000000ff0500728c */ /* 0x000fe2000bf05270 */
[----:B------:R-:W-:Y:S02]  /*17a0*/  IADD3 R11, P2, PT, R11, 0x4, RZ ;  /* 0x000000040b0b7810 */ /* 0x000fe40007f5e0ff */
[----:B------:R-:W-:Y:S02]  /*17b0*/  IADD3.X R15, PT, PT, RZ, R15, RZ, P0, !PT ;  /* 0x0000000fff0f7210 */ /* 0x000fe400007fe4ff */
[----:B------:R-:W-:-:S02]  /*17c0*/  IADD3.X R13, PT, PT, RZ, R13, RZ, P1, !PT ;  /* 0x0000000dff0d7210 */ /* 0x000fc40000ffe4ff */
[----:B------:R-:W-:Y:S02]  /*17d0*/  IADD3.X R12, PT, PT, RZ, R12, RZ, P2, !PT ;  /* 0x0000000cff0c7210 */ /* 0x000fe400017fe4ff */
[----:B--2---:R-:W-:-:S05]  /*17e0*/  F2FP.F16.F32.PACK_AB R0, R5, R0 ;  /* 0x000000000500723e */ /* 0x004fca00000000ff */
[----:B0-----:R-:W-:Y:S01]  /*17f0*/  HMUL2 R3, R0.H0_H0, R0.H1_H1 ;  /* 0x3000000000037232 */ /* 0x001fe20000000800 */
[----:B---3--:R-:W-:-:S05]  /*1800*/  F2FP.F16.F32.PACK_AB R6, RZ, R6 ;  /* 0x00000006ff06723e */ /* 0x008fca00000000ff */
[----:B------:R-:W-:-:S05]  /*1810*/  HMUL2 R3, R3.H0_H0, R6.H0_H0 ;  /* 0x2000000603037232 */ /* 0x000fca0000000800 */
[----:B------:R-:W-:-:S05]  /*1820*/  HADD2.F32 R7, -RZ, R3.H0_H0 ;  /* 0x20000003ff077230 */ /* 0x000fca0000004100 */
[----:B------:R-:W-:Y:S01]  /*1830*/  FADD R10, R7, R10 ;  /* 0x0000000a070a7221 */ /* 0x000fe20000000000 */
[----:B------:R-:W-:Y:S06]  /*1840*/  BRA.U UP0, `(.L_x_5) ;  /* 0xfffffffd00a47547 */ /* 0x000fec000b83ffff */
.L_x_0:
[C---:B------:R-:W-:Y:S01]  /*1850*/  FMUL R0, |R10|.reuse, 2.8853900432586669922 ;  /* 0x4038aa3b0a007820 */ /* 0x040fe20000400200 */
[----:B------:R-:W0:Y:S01]  /*1860*/  LDC.64 R2, c[0x0][0x398] ;  /* 0x0000e600ff027b82 */ /* 0x000e220000000a00 */
[----:B------:R-:W-:Y:S01]  /*1870*/  MOV R6, 0x3c80f082 ;  /* 0x3c80f08200067802 */ /* 0x000fe20000000f00 */
[C---:B------:R-:W-:Y:S01]  /*1880*/  FMUL R7, R10.reuse, R10 ;  /* 0x0000000a0a077220 */ /* 0x040fe20000400000 */
[----:B------:R-:W-:Y:S01]  /*1890*/  MOV R5, 0x3f800000 ;  /* 0x3f80000000057802 */ /* 0x000fe20000000f00 */
[----:B------:R-:W-:Y:S01]  /*18a0*/  IMAD R9, R9, UR11, R8 ;  /* 0x0000000b09097c24 */ /* 0x000fe2000f8e0208 */
[----:B------:R-:W1:Y:S01]  /*18b0*/  MUFU.EX2 R0, R0 ;  /* 0x0000000000007308 */ /* 0x000e620000000800 */
[C---:B------:R-:W-:Y:S01]  /*18c0*/  FFMA R6, R7.reuse, R6, -0.052303962409496307373 ;  /* 0xbd563cae07067423 */ /* 0x040fe20000000006 */
[C---:B------:R-:W-:Y:S02]  /*18d0*/  FSETP.GE.AND P1, PT, |R10|.reuse, 0.60000002384185791016, PT ;  /* 0x3f19999a0a00780b */ /* 0x040fe40003f26200 */
[----:B------:R-:W-:Y:S01]  /*18e0*/  FSETP.GE.AND P0, PT, |R10|, 9.010913848876953125, PT ;  /* 0x41102cb40a00780b */ /* 0x000fe20003f06200 */
[----:B-1----:R-:W-:Y:S01]  /*18f0*/  FADD R4, R0, 1 ;  /* 0x3f80000000047421 */ /* 0x002fe20000000000 */
[----:B------:R-:W-:Y:S01]  /*1900*/  FFMA R0, R7, R6, 0.1331529766321182251 ;  /* 0x3e08594107007423 */ /* 0x000fe20000000006 */
[----:B0-----:R-:W-:-:S04]  /*1910*/  IMAD.WIDE R2, R9, 0x4, R2 ;  /* 0x0000000409027825 */ /* 0x001fc800078e0202 */
[C---:B------:R-:W-:Y:S01]  /*1920*/  FFMA R0, R7.reuse, R0, -0.33332768082618713379 ;  /* 0xbeaaa9ed07007423 */ /* 0x040fe20000000000 */
[----:B------:R-:W0:Y:S03]  /*1930*/  MUFU.RCP R4, R4 ;  /* 0x0000000400047308 */ /* 0x000e260000001000 */
[----:B------:R-:W-:Y:S01]  /*1940*/  FFMA R7, R7, R0, RZ ;  /* 0x0000000007077223 */ /* 0x000fe200000000ff */
[----:B0-----:R-:W-:-:S05]  /*1950*/  FFMA R5, R4, -2, R5 ;  /* 0xc000000004057823 */ /* 0x001fca0000000005 */
[----:B------:R-:W-:-:S04]  /*1960*/  FSEL R5, R5, 1, !P0 ;  /* 0x3f80000005057808 */ /* 0x000fc80004000000 */
[--C-:B------:R-:W-:Y:S01]  /*1970*/  LOP3.LUT R5, R5, 0x80000000, R10.reuse, 0xb8, !PT ;  /* 0x8000000005057812 */ /* 0x100fe200078eb80a */
[----:B------:R-:W-:-:S05]  /*1980*/  @!P1 FFMA R5, R7, R10, R10 ;  /* 0x0000000a07059223 */ /* 0x000fca000000000a */
[----:B------:R-:W-:Y:S01]  /*1990*/  STG.E desc[UR8][R2.64], R5 ;  /* 0x0000000502007986 */ /* 0x000fe2000c101908 */
[----:B------:R-:W-:Y:S05]  /*19a0*/  EXIT ;  /* 0x000000000000794d */ /* 0x000fea0003800000 */
.L_x_6:
[----:B------:R-:W-:-:S00]  /*19b0*/  BRA `(.L_x_6) ;  /* 0xfffffffc00fc7947 */ /* 0x000fc0000383ffff */
[----:B------:R-:W-:-:S00]  /*19c0*/  NOP ;  /* 0x0000000000007918 */ /* 0x000fc00000000000 */
        /* <DEDUP_REMOVED lines=11> */
.L_x_7:


//--------------------- .nv.shared.reserved.0     --------------------------
	.section	.nv.shared.reserved.0,"aw",@nobits
	.weak		__nv_reservedSMEM_offset_0_alias
	.size		__nv_reservedSMEM_offset_0_alias, 0, 64
	.other		__nv_reservedSMEM_offset_0_alias,@"STO_CUDA_RESERVED_SHARED STV_DEFAULT"
__nv_reservedSMEM_offset_0_alias:
	.zero		0
	.zero		64


//--------------------- .nv.constant0._Z38frobenius_norm_einsum_tanh_kernel_fp16PKfS0_S0_Pfiii --------------------------
	.section	.nv.constant0._Z38frobenius_norm_einsum_tanh_kernel_fp16PKfS0_S0_Pfiii,"a",@progbits
	.sectionflags	@""
	.align	4
.nv.constant0._Z38frobenius_norm_einsum_tanh_kernel_fp16PKfS0_S0_Pfiii:
	.zero		940


//--------------------- SYMBOLS --------------------------

	.type		.nv.reservedSmem.offset0,@object
	.size		.nv.reservedSmem.offset0,0x4
